	.target	sm_90a

	.elftype	@"ET_EXEC"


//--------------------- .note.nv.tkinfo           --------------------------
	.section	.note.nv.tkinfo,"",@"SHT_NOTE"
	.sectionflags	@"SHF_NOTE_NV_TKINFO"
	.tkinfo
        /*0018*/ 	.word	0x00000002
        /*0030*/ 	.string	""
        /*0030*/ 	.string	"ptxas"
        /*0030*/ 	.string	"Cuda compilation tools, release 13.0, V13.0.88"
        /*0030*/ 	.string	"Build cuda_13.0.r13.0/compiler.36424714_0"
        /*0030*/ 	.string	"-v  -suppress-debug-info  -lineinfo  -arch sm_90a "



//--------------------- .note.nv.cuinfo           --------------------------
	.section	.note.nv.cuinfo,"",@"SHT_NOTE"
	.sectionflags	@"SHF_NOTE_NV_CUINFO"
        /*0018*/ 	.short	0x0002
        /*001a*/ 	.short	0x005a
        /*001c*/ 	.short	0x0082
	.zero		2


//--------------------- .nv.info                  --------------------------
	.section	.nv.info,"",@"SHT_CUDA_INFO"
	.align	4


	//----- nvinfo : EIATTR_REGCOUNT
	.align		4
        /*0000*/ 	.byte	0x04, 0x2f
        /*0002*/ 	.short	(.L_1 - .L_0)
	.align		4
.L_0:
        /*0004*/ 	.word	index@(gluon_wgmma)
        /*0008*/ 	.word	0x0000003a


	//----- nvinfo : EIATTR_FRAME_SIZE
	.align		4
.L_1:
        /*000c*/ 	.byte	0x04, 0x11
        /*000e*/ 	.short	(.L_3 - .L_2)
	.align		4
.L_2:
        /*0010*/ 	.word	index@(gluon_wgmma)
        /*0014*/ 	.word	0x00000000


	//----- nvinfo : EIATTR_MIN_STACK_SIZE
	.align		4
.L_3:
        /*0018*/ 	.byte	0x04, 0x12
        /*001a*/ 	.short	(.L_5 - .L_4)
	.align		4
.L_4:
        /*001c*/ 	.word	index@(gluon_wgmma)
        /*0020*/ 	.word	0x00000000
.L_5:


//--------------------- .nv.compat                --------------------------
	.section	.nv.compat,"",@"SHT_CUDA_COMPAT_INFO"
	.align	4
        /*0000*/ 	.byte	0x02, 0x09, 0x01, 0x00, 0x02, 0x02, 0x04, 0x00, 0x02, 0x05, 0x05, 0x00, 0x03, 0x07, 0x01, 0x01
        /*0010*/ 	.byte	0x02, 0x03, 0x03, 0x00, 0x02, 0x06, 0x01, 0x00, 0x04, 0x0b, 0x08, 0x00, 0x00, 0x00, 0x00, 0x00
        /*0020*/ 	.byte	0x00, 0x00, 0x00, 0x00


//--------------------- .nv.info.gluon_wgmma      --------------------------
	.section	.nv.info.gluon_wgmma,"",@"SHT_CUDA_INFO"
	.sectionflags	@""
	.align	4


	//----- nvinfo : EIATTR_CUDA_API_VERSION
	.align		4
        /*0000*/ 	.byte	0x04, 0x37
        /*0002*/ 	.short	(.L_7 - .L_6)
.L_6:
        /*0004*/ 	.word	0x00000082


	//----- nvinfo : EIATTR_KPARAM_INFO
	.align		4
.L_7:
        /*0008*/ 	.byte	0x04, 0x17
        /*000a*/ 	.short	(.L_9 - .L_8)
.L_8:
        /*000c*/ 	.word	0x00000000
        /*0010*/ 	.short	0x000a
        /*0012*/ 	.short	0x0048
        /*0014*/ 	.byte	0x00, 0xf4, 0x21, 0x00


	//----- nvinfo : EIATTR_KPARAM_INFO
	.align		4
.L_9:
        /*0018*/ 	.byte	0x04, 0x17
        /*001a*/ 	.short	(.L_11 - .L_10)
.L_10:
        /*001c*/ 	.word	0x00000000
        /*0020*/ 	.short	0x0009
        /*0022*/ 	.short	0x0040
        /*0024*/ 	.byte	0x00, 0xf4, 0x21, 0x00


	//----- nvinfo : EIATTR_KPARAM_INFO
	.align		4
.L_11:
        /*0028*/ 	.byte	0x04, 0x17
        /*002a*/ 	.short	(.L_13 - .L_12)
.L_12:
        /*002c*/ 	.word	0x00000000
        /*0030*/ 	.short	0x0008
        /*0032*/ 	.short	0x0038
        /*0034*/ 	.byte	0x00, 0xf0, 0x21, 0x00


	//----- nvinfo : EIATTR_KPARAM_INFO
	.align		4
.L_13:
        /*0038*/ 	.byte	0x04, 0x17
        /*003a*/ 	.short	(.L_15 - .L_14)
.L_14:
        /*003c*/ 	.word	0x00000000
        /*0040*/ 	.short	0x0007
        /*0042*/ 	.short	0x0030
        /*0044*/ 	.byte	0x00, 0xf0, 0x21, 0x00


	//----- nvinfo : EIATTR_KPARAM_INFO
	.align		4
.L_15:
        /*0048*/ 	.byte	0x04, 0x17
        /*004a*/ 	.short	(.L_17 - .L_16)
.L_16:
        /*004c*/ 	.word	0x00000000
        /*0050*/ 	.short	0x0006
        /*0052*/ 	.short	0x0028
        /*0054*/ 	.byte	0x00, 0xf0, 0x21, 0x00


	//----- nvinfo : EIATTR_KPARAM_INFO
	.align		4
.L_17:
        /*0058*/ 	.byte	0x04, 0x17
        /*005a*/ 	.short	(.L_19 - .L_18)
.L_18:
        /*005c*/ 	.word	0x00000000
        /*0060*/ 	.short	0x0005
        /*0062*/ 	.short	0x0020
        /*0064*/ 	.byte	0x00, 0xf0, 0x11, 0x00


	//----- nvinfo : EIATTR_KPARAM_INFO
	.align		4
.L_19:
        /*0068*/ 	.byte	0x04, 0x17
        /*006a*/ 	.short	(.L_21 - .L_20)
.L_20:
        /*006c*/ 	.word	0x00000000
        /*0070*/ 	.short	0x0004
        /*0072*/ 	.short	0x001c
        /*0074*/ 	.byte	0x00, 0xf0, 0x11, 0x00


	//----- nvinfo : EIATTR_KPARAM_INFO
	.align		4
.L_21:
        /*0078*/ 	.byte	0x04, 0x17
        /*007a*/ 	.short	(.L_23 - .L_22)
.L_22:
        /*007c*/ 	.word	0x00000000
        /*0080*/ 	.short	0x0003
        /*0082*/ 	.short	0x0018
        /*0084*/ 	.byte	0x00, 0xf0, 0x11, 0x00


	//----- nvinfo : EIATTR_KPARAM_INFO
	.align		4
.L_23:
        /*0088*/ 	.byte	0x04, 0x17
        /*008a*/ 	.short	(.L_25 - .L_24)
.L_24:
        /*008c*/ 	.word	0x00000000
        /*0090*/ 	.short	0x0002
        /*0092*/ 	.short	0x0010
        /*0094*/ 	.byte	0x00, 0xf4, 0x21, 0x00


	//----- nvinfo : EIATTR_KPARAM_INFO
	.align		4
.L_25:
        /*0098*/ 	.byte	0x04, 0x17
        /*009a*/ 	.short	(.L_27 - .L_26)
.L_26:
        /*009c*/ 	.word	0x00000000
        /*00a0*/ 	.short	0x0001
        /*00a2*/ 	.short	0x0008
        /*00a4*/ 	.byte	0x00, 0xf4, 0x21, 0x00


	//----- nvinfo : EIATTR_KPARAM_INFO
	.align		4
.L_27:
        /*00a8*/ 	.byte	0x04, 0x17
        /*00aa*/ 	.short	(.L_29 - .L_28)
.L_28:
        /*00ac*/ 	.word	0x00000000
        /*00b0*/ 	.short	0x0000
        /*00b2*/ 	.short	0x0000
        /*00b4*/ 	.byte	0x00, 0xf4, 0x21, 0x00


	//----- nvinfo : EIATTR_SPARSE_MMA_MASK
	.align		4
.L_29:
        /*00b8*/ 	.byte	0x03, 0x50
        /*00ba*/ 	.short	0x0000


	//----- nvinfo : EIATTR_MAXREG_COUNT
	.align		4
        /*00bc*/ 	.byte	0x03, 0x1b
        /*00be*/ 	.short	0x00ff


	//----- nvinfo : EIATTR_NUM_BARRIERS
	.align		4
        /*00c0*/ 	.byte	0x02, 0x4c
        /*00c2*/ 	.byte	0x01
	.zero		1


	//----- nvinfo : EIATTR_MERCURY_ISA_VERSION
	.align		4
        /*00c4*/ 	.byte	0x03, 0x5f
        /*00c6*/ 	.short	0x0101


	//----- nvinfo : EIATTR_INT_WARP_WIDE_INSTR_OFFSETS
	.align		4
        /*00c8*/ 	.byte	0x04, 0x31
        /*00ca*/ 	.short	(.L_31 - .L_30)


	//   ....[0]....
.L_30:
        /*00cc*/ 	.word	0x00001350


	//   ....[1]....
        /*00d0*/ 	.word	0x00001370


	//   ....[2]....
        /*00d4*/ 	.word	0x00001380


	//   ....[3]....
        /*00d8*/ 	.word	0x00001460


	//   ....[4]....
        /*00dc*/ 	.word	0x000016f0


	//   ....[5]....
        /*00e0*/ 	.word	0x00001700


	//   ....[6]....
        /*00e4*/ 	.word	0x00001770


	//   ....[7]....
        /*00e8*/ 	.word	0x00001780


	//   ....[8]....
        /*00ec*/ 	.word	0x00001cd0


	//   ....[9]....
        /*00f0*/ 	.word	0x00001ce0


	//----- nvinfo : EIATTR_COOP_GROUP_MASK_REGIDS
	.align		4
.L_31:
        /*00f4*/ 	.byte	0x04, 0x29
        /*00f6*/ 	.short	(.L_33 - .L_32)


	//   ....[0]....
.L_32:
        /*00f8*/ 	.word	0xffffffff


	//   ....[1]....
        /*00fc*/ 	.word	0xffffffff


	//   ....[2]....
        /*0100*/ 	.word	0xffffffff


	//----- nvinfo : EIATTR_COOP_GROUP_INSTR_OFFSETS
	.align		4
.L_33:
        /*0104*/ 	.byte	0x04, 0x28
        /*0106*/ 	.short	(.L_35 - .L_34)


	//   ....[0]....
.L_34:
        /*0108*/ 	.word	0x00000150


	//   ....[1]....
        /*010c*/ 	.word	0x00000700


	//   ....[2]....
        /*0110*/ 	.word	0x00000cf0


	//----- nvinfo : EIATTR_MBARRIER_INSTR_OFFSETS
	.align		4
.L_35:
        /*0114*/ 	.byte	0x04, 0x39
        /*0116*/ 	.short	(.L_37 - .L_36)


	//   ....[0]....
.L_36:
        /*0118*/ 	.word	0x000014c0
        /*011c*/ 	.word	0x000000ff
        /*0120*/ 	.word	0x0000c000
        /*0124*/ 	.short	0x0100
        /*0126*/ 	.byte	0x10
	.zero		1


	//   ....[1]....
        /*0128*/ 	.word	0x000014e0
        /*012c*/ 	.word	0x000000ff
        /*0130*/ 	.word	0x0000c008
        /*0134*/ 	.short	0x0100
        /*0136*/ 	.byte	0x10
	.zero		1


	//   ....[2]....
        /*0138*/ 	.word	0x00001510
        /*013c*/ 	.word	0x000000ff
        /*0140*/ 	.word	0x0000c010
        /*0144*/ 	.short	0x0100
        /*0146*/ 	.byte	0x10
	.zero		1


	//   ....[3]....
        /*0148*/ 	.word	0x00001830
        /*014c*/ 	.word	0x000000ff
        /*0150*/ 	.word	0x0000c000
        /*0154*/ 	.short	0x010a
        /*0156*/ 	.byte	0x11
	.zero		1


	//   ....[4]....
        /*0158*/ 	.word	0x00001b70
        /*015c*/ 	.word	0x000000ff
        /*0160*/ 	.word	0x0000c000
        /*0164*/ 	.short	0x0108
        /*0166*/ 	.byte	0x10
	.zero		1


	//   ....[5]....
        /*0168*/ 	.word	0x00001c90
        /*016c*/ 	.word	0x000000ff
        /*0170*/ 	.word	0x0000c008
        /*0174*/ 	.short	0x0108
        /*0176*/ 	.byte	0x10
	.zero		1


	//   ....[6]....
        /*0178*/ 	.word	0x00001d10
        /*017c*/ 	.word	0x000000ff
        /*0180*/ 	.word	0x0000c010
        /*0184*/ 	.short	0x0108
        /*0186*/ 	.byte	0x10
	.zero		1


	//   ....[7]....
        /*0188*/ 	.word	0x00001de0
        /*018c*/ 	.word	0x000000ff
        /*0190*/ 	.word	0x0000c000
        /*0194*/ 	.short	0x010a
        /*0196*/ 	.byte	0x11
	.zero		1


	//----- nvinfo : EIATTR_NUM_MBARRIERS
	.align		4
.L_37:
        /*0198*/ 	.byte	0x03, 0x38
        /*019a*/ 	.short	0x0003


	//----- nvinfo : EIATTR_EXIT_INSTR_OFFSETS
	.align		4
        /*019c*/ 	.byte	0x04, 0x1c
        /*019e*/ 	.short	(.L_39 - .L_38)


	//   ....[0]....
.L_38:
        /*01a0*/ 	.word	0x00001dd0


	//----- nvinfo : EIATTR_REQNTID
	.align		4
.L_39:
        /*01a4*/ 	.byte	0x04, 0x10
        /*01a6*/ 	.short	(.L_41 - .L_40)
.L_40:
        /*01a8*/ 	.word	0x00000080
        /*01ac*/ 	.word	0x00000001
        /*01b0*/ 	.word	0x00000001


	//----- nvinfo : EIATTR_CRS_STACK_SIZE
	.align		4
.L_41:
        /*01b4*/ 	.byte	0x04, 0x1e
        /*01b6*/ 	.short	(.L_43 - .L_42)
.L_42:
        /*01b8*/ 	.word	0x00000000


	//----- nvinfo : EIATTR_CBANK_PARAM_SIZE
	.align		4
.L_43:
        /*01bc*/ 	.byte	0x03, 0x19
        /*01be*/ 	.short	0x0050


	//----- nvinfo : EIATTR_PARAM_CBANK
	.align		4
        /*01c0*/ 	.byte	0x04, 0x0a
        /*01c2*/ 	.short	(.L_45 - .L_44)
	.align		4
.L_44:
        /*01c4*/ 	.word	index@(.nv.constant0.gluon_wgmma)
        /*01c8*/ 	.short	0x0210
        /*01ca*/ 	.short	0x0050


	//----- nvinfo : EIATTR_SW_WAR
	.align		4
.L_45:
        /*01cc*/ 	.byte	0x04, 0x36
        /*01ce*/ 	.short	(.L_47 - .L_46)
.L_46:
        /*01d0*/ 	.word	0x00000008
.L_47:


//--------------------- .nv.callgraph             --------------------------
	.section	.nv.callgraph,"",@"SHT_CUDA_CALLGRAPH"
	.align	4
	.sectionentsize	8
	.align		4
        /*0000*/ 	.word	0x00000000
	.align		4
        /*0004*/ 	.word	0xffffffff
	.align		4
        /*0008*/ 	.word	0x00000000
	.align		4
        /*000c*/ 	.word	0xfffffffe
	.align		4
        /*0010*/ 	.word	0x00000000
	.align		4
        /*0014*/ 	.word	0xfffffffd
	.align		4
        /*0018*/ 	.word	0x00000000
	.align		4
        /*001c*/ 	.word	0xfffffffc


//--------------------- .text.gluon_wgmma         --------------------------
	.section	.text.gluon_wgmma,"ax",@progbits
	.align	128
        .global         gluon_wgmma
        .type           gluon_wgmma,@function
        .size           gluon_wgmma,(.L_x_52 - gluon_wgmma)
        .other          gluon_wgmma,@"STO_CUDA_ENTRY STV_DEFAULT"
gluon_wgmma:
.text.gluon_wgmma:
[----:B------:R-:W-:Y:S01]  /*0000*/  LDC R1, c[0x0][0x28] ;  /* 0x00000a00ff017b82 */ /* 0x000fe20000000800 */
[----:B------:R-:W1:Y:S07]  /*0010*/  S2R R0, SR_TID.X ;  /* 0x0000000000007919 */ /* 0x000e6e0000002100 */
[----:B------:R-:W2:Y:S01]  /*0020*/  S2UR UR4, SR_CgaCtaId ;  /* 0x00000000000479c3 */ /* 0x000ea20000008800 */
[----:B------:R-:W-:Y:S01]  /*0030*/  UMOV UR16, 0x400 ;  /* 0x0000040000107882 */ /* 0x000fe20000000000 */
[----:B------:R-:W-:Y:S01]  /*0040*/  ULDC UR6, c[0x0][0xc] ;  /* 0x0000030000067ab9 */ /* 0x000fe20000000800 */
[----:B------:R-:W-:Y:S01]  /*0050*/  ULDC.64 UR28, c[0x0][0x250] ;  /* 0x00009400001c7ab9 */ /* 0x000fe20000000a00 */
[----:B------:R-:W-:Y:S04]  /*0060*/  BSSY B0, `(.L_x_0) ;  /* 0x000001f000007945 */ /* 0x000fe80003800000 */
[----:B------:R-:W3:Y:S08]  /*0070*/  LDC R2, c[0x0][0x228] ;  /* 0x00008a00ff027b82 */ /* 0x000ef00000000800 */
[----:B------:R-:W4:Y:S08]  /*0080*/  LDC R8, c[0x0][0x230] ;  /* 0x00008c00ff087b82 */ /* 0x000f300000000800 */
[----:B------:R-:W-:Y:S01]  /*0090*/  S2UR UR30, SR_CTAID.Y ;  /* 0x00000000001e79c3 */ /* 0x000fe20000002600 */
[----:B--2---:R-:W-:-:S03]  /*00a0*/  ULEA UR16, UR4, UR16, 0x18 ;  /* 0x0000001004107291 */ /* 0x004fc6000f8ec03f */
[----:B------:R-:W-:Y:S01]  /*00b0*/  ULDC UR4, c[0x0][0x10] ;  /* 0x0000040000047ab9 */ /* 0x000fe20000000800 */
[----:B-1----:R-:W-:-:S03]  /*00c0*/  LOP3.LUT R6, R0, 0x7f, RZ, 0xc0, !PT ;  /* 0x0000007f00067812 */ /* 0x002fc600078ec0ff */
[----:B------:R-:W1:Y:S01]  /*00d0*/  S2UR UR5, SR_CTAID.Z ;  /* 0x00000000000579c3 */ /* 0x000e620000002700 */
[----:B---3--:R-:W-:Y:S01]  /*00e0*/  VIADD R2, R2, 0xffffffff ;  /* 0xffffffff02027836 */ /* 0x008fe20000000000 */
[C---:B------:R-:W-:Y:S02]  /*00f0*/  ISETP.GE.U32.AND P0, PT, R6.reuse, 0x20, PT ;  /* 0x000000200600780c */ /* 0x040fe40003f06070 */
[C---:B------:R-:W-:Y:S02]  /*0100*/  ISETP.NE.U32.AND P2, PT, R6.reuse, RZ, PT ;  /* 0x000000ff0600720c */ /* 0x040fe40003f45070 */
[----:B------:R-:W-:Y:S02]  /*0110*/  LEA R11, R6, UR16, 0x2 ;  /* 0x00000010060b7c11 */ /* 0x000fe4000f8e10ff */
[----:B------:R-:W2:Y:S01]  /*0120*/  S2UR UR31, SR_CTAID.X ;  /* 0x00000000001f79c3 */ /* 0x000ea20000002500 */
[----:B----4-:R-:W-:-:S06]  /*0130*/  VIADD R9, R8, 0xffffffff ;  /* 0xffffffff08097836 */ /* 0x010fcc0000000000 */
[----:B------:R3:W-:Y:S01]  /*0140*/  @!P0 STS [R11], RZ ;  /* 0x000000ff0b008388 */ /* 0x0007e20000000800 */
[----:B------:R-:W-:-:S03]  /*0150*/  NOP ;  /* 0x0000000000007918 */ /* 0x000fc60000000000 */
[----:B------:R3:W-:Y:S01]  /*0160*/  @!P2 STS [UR16+0x24], R2 ;  /* 0x00002402ff00a988 */ /* 0x0007e20008000810 */
[----:B-1----:R-:W-:-:S03]  /*0170*/  UIMAD UR4, UR5, UR4, UR30 ;  /* 0x00000004050472a4 */ /* 0x002fc6000f8e021e */
[----:B------:R3:W-:Y:S01]  /*0180*/  @!P2 STS [UR16+0x20], R9 ;  /* 0x00002009ff00a988 */ /* 0x0007e20008000810 */
[----:B--2---:R-:W-:-:S04]  /*0190*/  UIMAD UR4, UR4, UR6, UR31 ;  /* 0x00000006040472a4 */ /* 0x004fc8000f8e021f */
[----:B------:R-:W-:-:S03]  /*01a0*/  UIMAD UR5, UR4, 0x180, URZ ;  /* 0x00000180040578a4 */ /* 0x000fc6000f8e023f */
[----:B------:R-:W-:Y:S01]  /*01b0*/  UMOV UR4, URZ ;  /* 0x0000003f00047c82 */ /* 0x000fe20008000000 */
[----:B------:R-:W-:-:S04]  /*01c0*/  UIADD3 UR24, UP0, UR5, UR28, URZ ;  /* 0x0000001c05187290 */ /* 0x000fc8000ff1e03f */
[----:B------:R-:W-:Y:S01]  /*01d0*/  ULEA.HI.X.SX32 UR25, UR5, UR29, 0x1, UP0 ;  /* 0x0000001d05197291 */ /* 0x000fe200080f0e3f */
[----:B---3--:R-:W-:Y:S11]  /*01e0*/  @P2 BRA `(.L_x_1) ;  /* 0x0000000000182947 */ /* 0x008ff60003800000 */
[----:B------:R-:W1:Y:S01]  /*01f0*/  LDS R3, [UR16+0x8] ;  /* 0x00000810ff037984 */ /* 0x000e620008000800 */
[----:B------:R-:W2:Y:S01]  /*0200*/  LDC.64 R12, c[0x0][0x210] ;  /* 0x00008400ff0c7b82 */ /* 0x000ea20000000a00 */
[----:B------:R-:W-:Y:S02]  /*0210*/  IMAD.MOV.U32 R4, RZ, RZ, 0x70 ;  /* 0x00000070ff047424 */ /* 0x000fe400078e00ff */
[----:B--2---:R2:W-:Y:S03]  /*0220*/  STS.64 [UR16], R12 ;  /* 0x0000000cff007988 */ /* 0x0045e60008000a10 */
[----:B-1----:R-:W-:-:S05]  /*0230*/  LOP3.LUT R3, R3, 0x10, R4, 0xd8, !PT ;  /* 0x0000001003037812 */ /* 0x002fca00078ed804 */
[----:B------:R2:W-:Y:S02]  /*0240*/  STS [UR16+0x8], R3 ;  /* 0x00000803ff007988 */ /* 0x0005e40008000810 */
.L_x_1:
[----:B------:R-:W-:Y:S05]  /*0250*/  BSYNC B0 ;  /* 0x0000000000007941 */ /* 0x000fea0003800000 */
.L_x_0:
[----:B------:R-:W-:Y:S04]  /*0260*/  BSSY B0, `(.L_x_2) ;  /* 0x000000a000007945 */ /* 0x000fe80003800000 */
[----:B------:R-:W-:Y:S05]  /*0270*/  @P2 BRA `(.L_x_3) ;  /* 0x0000000000202947 */ /* 0x000fea0003800000 */
[----:B--2---:R-:W1:Y:S01]  /*0280*/  LDS R3, [UR16+0x34] ;  /* 0x00003410ff037984 */ /* 0x004e620008000800 */
[----:B------:R-:W-:Y:S02]  /*0290*/  IMAD.MOV.U32 R4, RZ, RZ, 0x3f000000 ;  /* 0x3f000000ff047424 */ /* 0x000fe400078e00ff */
[----:B------:R-:W-:Y:S01]  /*02a0*/  @!P2 IMAD.MOV.U32 R5, RZ, RZ, 0x3f ;  /* 0x0000003fff05a424 */ /* 0x000fe200078e00ff */
[----:B------:R-:W2:Y:S02]  /*02b0*/  @!P2 LDS R10, [UR16+0x38] ;  /* 0x00003810ff0aa984 */ /* 0x000ea40008000800 */
[----:B-1----:R-:W-:Y:S02]  /*02c0*/  LOP3.LUT R3, R3, 0xff000000, R4, 0xb8, !PT ;  /* 0xff00000003037812 */ /* 0x002fe400078eb804 */
[----:B--2---:R-:W-:-:S03]  /*02d0*/  @!P2 LOP3.LUT R4, R10, 0xff, R5, 0xb8, !PT ;  /* 0x000000ff0a04a812 */ /* 0x004fc600078eb805 */
[----:B------:R1:W-:Y:S04]  /*02e0*/  STS [UR16+0x34], R3 ;  /* 0x00003403ff007988 */ /* 0x0003e80008000810 */
[----:B------:R1:W-:Y:S02]  /*02f0*/  @!P2 STS [UR16+0x38], R4 ;  /* 0x00003804ff00a988 */ /* 0x0003e40008000810 */
.L_x_3:
[----:B------:R-:W-:Y:S05]  /*0300*/  BSYNC B0 ;  /* 0x0000000000007941 */ /* 0x000fea0003800000 */
.L_x_2:
[----:B------:R-:W-:Y:S04]  /*0310*/  BSSY B0, `(.L_x_4) ;  /* 0x000000e000007945 */ /* 0x000fe80003800000 */
[----:B------:R-:W-:Y:S05]  /*0320*/  @P2 BRA `(.L_x_5) ;  /* 0x0000000000302947 */ /* 0x000fea0003800000 */
[----:B-1----:R-:W1:Y:S01]  /*0330*/  LDS R4, [UR16+0x34] ;  /* 0x00003410ff047984 */ /* 0x002e620008000800 */
[----:B--2---:R-:W2:Y:S03]  /*0340*/  LDC.64 R12, c[0x0][0x238] ;  /* 0x00008e00ff0c7b82 */ /* 0x004ea60000000a00 */
[----:B------:R-:W3:Y:S01]  /*0350*/  LDS R3, [UR16+0x1c] ;  /* 0x00001c10ff037984 */ /* 0x000ee20008000800 */
[C---:B--2---:R-:W-:Y:S01]  /*0360*/  SHF.L.U64.HI R10, R12.reuse, 0x1, R13 ;  /* 0x000000010c0a7819 */ /* 0x044fe2000001020d */
[----:B------:R-:W-:-:S03]  /*0370*/  IMAD.SHL.U32 R5, R12, 0x2, RZ ;  /* 0x000000020c057824 */ /* 0x000fc600078e00ff */
[--C-:B------:R-:W-:Y:S02]  /*0380*/  SHF.R.U32.HI R12, RZ, 0x4, R10.reuse ;  /* 0x00000004ff0c7819 */ /* 0x100fe4000001160a */
[----:B------:R-:W-:-:S05]  /*0390*/  SHF.R.U64 R5, R5, 0x4, R10 ;  /* 0x0000000405057819 */ /* 0x000fca000000120a */
[----:B------:R4:W-:Y:S01]  /*03a0*/  STS [UR16+0xc], R5 ;  /* 0x00000c05ff007988 */ /* 0x0009e20008000810 */
[----:B-1----:R-:W-:Y:S02]  /*03b0*/  LOP3.LUT R4, R4, 0x7, RZ, 0xb8, !PT ;  /* 0x0000000704047812 */ /* 0x002fe400078eb8ff */
[----:B---3--:R-:W-:-:S03]  /*03c0*/  LOP3.LUT R3, R3, 0xf, R12, 0xb8, !PT ;  /* 0x0000000f03037812 */ /* 0x008fc600078eb80c */
[----:B------:R4:W-:Y:S04]  /*03d0*/  STS [UR16+0x34], R4 ;  /* 0x00003404ff007988 */ /* 0x0009e80008000810 */
[----:B------:R4:W-:Y:S02]  /*03e0*/  STS [UR16+0x1c], R3 ;  /* 0x00001c03ff007988 */ /* 0x0009e40008000810 */
.L_x_5:
[----:B------:R-:W-:Y:S05]  /*03f0*/  BSYNC B0 ;  /* 0x0000000000007941 */ /* 0x000fea0003800000 */
.L_x_4:
[----:B------:R-:W-:Y:S04]  /*0400*/  BSSY B1, `(.L_x_6) ;  /* 0x000001a000017945 */ /* 0x000fe80003800000 */
[----:B------:R-:W-:Y:S04]  /*0410*/  BSSY B0, `(.L_x_7) ;  /* 0x0000015000007945 */ /* 0x000fe80003800000 */
[----:B------:R-:W-:Y:S05]  /*0420*/  @P2 BRA `(.L_x_8) ;  /* 0x0000000000202947 */ /* 0x000fea0003800000 */
[----:B-12-4-:R-:W1:Y:S02]  /*0430*/  LDS R3, [UR16+0x34] ;  /* 0x00003410ff037984 */ /* 0x016e640008000800 */
[----:B-1----:R-:W-:-:S05]  /*0440*/  LOP3.LUT R3, R3, 0x38, RZ, 0xb8, !PT ;  /* 0x0000003803037812 */ /* 0x002fca00078eb8ff */
[----:B------:R1:W-:Y:S01]  /*0450*/  STS [UR16+0x34], R3 ;  /* 0x00003403ff007988 */ /* 0x0003e20008000810 */
[----:B------:R-:W-:Y:S05]  /*0460*/  @P2 BRA `(.L_x_9) ;  /* 0x0000000000202947 */ /* 0x000fea0003800000 */
[----:B-1----:R-:W1:Y:S01]  /*0470*/  LDS R3, [UR16+0x8] ;  /* 0x00000810ff037984 */ /* 0x002e620008000800 */
[----:B------:R-:W-:-:S05]  /*0480*/  IMAD.MOV.U32 R4, RZ, RZ, 0x780 ;  /* 0x00000780ff047424 */ /* 0x000fca00078e00ff */
[----:B-1----:R-:W-:-:S05]  /*0490*/  LOP3.LUT R3, R3, 0x500, R4, 0xd8, !PT ;  /* 0x0000050003037812 */ /* 0x002fca00078ed804 */
[----:B------:R3:W-:Y:S02]  /*04a0*/  STS [UR16+0x8], R3 ;  /* 0x00000803ff007988 */ /* 0x0007e40008000810 */
.L_x_8:
[----:B------:R-:W-:Y:S05]  /*04b0*/  @P2 BRA `(.L_x_10) ;  /* 0x0000000000282947 */ /* 0x000fea0003800000 */
[----:B-1234-:R-:W1:Y:S02]  /*04c0*/  LDS R3, [UR16+0x8] ;  /* 0x00000810ff037984 */ /* 0x01ee640008000800 */
[----:B-1----:R-:W-:-:S05]  /*04d0*/  LOP3.LUT R3, R3, 0x1800, RZ, 0xb8, !PT ;  /* 0x0000180003037812 */ /* 0x002fca00078eb8ff */
[----:B------:R2:W-:Y:S02]  /*04e0*/  STS [UR16+0x8], R3 ;  /* 0x00000803ff007988 */ /* 0x0005e40008000810 */
.L_x_9:
[----:B------:R-:W-:Y:S05]  /*04f0*/  @P2 BREAK B0 ;  /* 0x0000000000002942 */ /* 0x000fea0003800000 */
[----:B------:R-:W-:Y:S05]  /*0500*/  @P2 BRA `(.L_x_11) ;  /* 0x0000000000242947 */ /* 0x000fea0003800000 */
[----:B------:R-:W3:Y:S01]  /*0510*/  LDS R4, [UR16+0x8] ;  /* 0x00000810ff047984 */ /* 0x000ee20008000800 */
[----:B-12---:R-:W-:-:S05]  /*0520*/  IMAD.MOV.U32 R3, RZ, RZ, 0x6000 ;  /* 0x00006000ff037424 */ /* 0x006fca00078e00ff */
[----:B---3--:R-:W-:-:S04]  /*0530*/  LOP3.LUT R3, R4, 0x6000, R3, 0xd8, !PT ;  /* 0x0000600004037812 */ /* 0x008fc800078ed803 */
[----:B------:R-:W-:-:S05]  /*0540*/  LOP3.LUT R3, R3, 0x400000, RZ, 0xb8, !PT ;  /* 0x0040000003037812 */ /* 0x000fca00078eb8ff */
[----:B------:R5:W-:Y:S02]  /*0550*/  STS [UR16+0x8], R3 ;  /* 0x00000803ff007988 */ /* 0x000be40008000810 */
.L_x_10:
[----:B------:R-:W-:Y:S05]  /*0560*/  BSYNC B0 ;  /* 0x0000000000007941 */ /* 0x000fea0003800000 */
.L_x_7:
[----:B-12345:R-:W1:Y:S02]  /*0570*/  @!P2 LDS R3, [UR16+0x8] ;  /* 0x00000810ff03a984 */ /* 0x03ee640008000800 */
[----:B-1----:R-:W-:-:S05]  /*0580*/  @!P2 LOP3.LUT R3, R3, 0x8000, RZ, 0xb8, !PT ;  /* 0x000080000303a812 */ /* 0x002fca00078eb8ff */
[----:B------:R3:W-:Y:S02]  /*0590*/  @!P2 STS [UR16+0x8], R3 ;  /* 0x00000803ff00a988 */ /* 0x0007e40008000810 */
.L_x_11:
[----:B------:R-:W-:Y:S05]  /*05a0*/  BSYNC B1 ;  /* 0x0000000000017941 */ /* 0x000fea0003800000 */
.L_x_6:
[----:B------:R-:W-:Y:S05]  /*05b0*/  WARPSYNC.ALL ;  /* 0x0000000000007948 */ /* 0x000fea0003800000 */
[----:B------:R-:W-:Y:S05]  /*05c0*/  @P0 BRA `(.L_x_12) ;  /* 0x0000000000280947 */ /* 0x000fea0003800000 */
[----:B-123--:R-:W1:Y:S01]  /*05d0*/  S2R R3, SR_LANEID ;  /* 0x0000000000037919 */ /* 0x00ee620000000000 */
[----:B------:R-:W-:Y:S05]  /*05e0*/  WARPSYNC.ALL ;  /* 0x0000000000007948 */ /* 0x000fea0003800000 */
[----:B-1----:R-:W-:-:S05]  /*05f0*/  IMAD.SHL.U32 R3, R3, 0x4, RZ ;  /* 0x0000000403037824 */ /* 0x002fca00078e00ff */
[----:B------:R-:W1:Y:S01]  /*0600*/  LDS R7, [R3+UR16] ;  /* 0x0000001003077984 */ /* 0x000e620008000800 */
[----:B------:R-:W-:-:S05]  /*0610*/  IADD3 R4, P1, R3, UR24, RZ ;  /* 0x0000001803047c10 */ /* 0x000fca000ff3e0ff */
[----:B------:R-:W-:-:S05]  /*0620*/  IMAD.X R5, RZ, RZ, UR25, P1 ;  /* 0x00000019ff057e24 */ /* 0x000fca00088e06ff */
[----:B-1----:R4:W5:Y:S01]  /*0630*/  ATOMG.E.EXCH.STRONG.GPU PT, RZ, [R4], R7 ;  /* 0x0000000704ff73a8 */ /* 0x00296200041ee100 */
[----:B------:R-:W-:-:S04]  /*0640*/  DEPBAR {5,4,3,2,1,0} ;  /* 0x0000003f0000791a */ /* 0x000fc80000000000 */
[----:B------:R4:W-:Y:S01]  /*0650*/  UTMACCTL.IV [UR24] ;  /* 0x00000000180079b9 */ /* 0x0009e20008000000 */
[----:B------:R-:W-:Y:S01]  /*0660*/  NOP ;  /* 0x0000000000007918 */ /* 0x000fe20000000000 */
.L_x_12:
[----:B------:R-:W-:Y:S05]  /*0670*/  @P0 BRA `(.L_x_13) ;  /* 0x00000000000c0947 */ /* 0x000fea0003800000 */
[----:B------:R0:W-:Y:S01]  /*0680*/  UTMACMDFLUSH ;  /* 0x00000000000079b7 */ /* 0x0001e20000000000 */
[----:B------:R-:W-:Y:S05]  /*0690*/  @P0 BRA `(.L_x_13) ;  /* 0x0000000000040947 */ /* 0x000fea0003800000 */
[----:B------:R-:W-:-:S04]  /*06a0*/  DEPBAR.LE SB0, 0x0 ;  /* 0x000080000000791a */ /* 0x000fc80000000000 */
.L_x_13:
[----:B------:R-:W-:Y:S05]  /*06b0*/  WARPSYNC.ALL ;  /* 0x0000000000007948 */ /* 0x000fea0003800000 */
[----:B-----5:R-:W-:Y:S06]  /*06c0*/  BAR.SYNC.DEFER_BLOCKING 0x0 ;  /* 0x0000000000007b1d */ /* 0x020fec0000010000 */
[----:B------:R-:W-:Y:S02]  /*06d0*/  BSSY B1, `(.L_x_14) ;  /* 0x000000b000017945 */ /* 0x000fe40003800000 */
[----:B------:R-:W-:Y:S06]  /*06e0*/  BAR.SYNC.DEFER_BLOCKING 0x0 ;  /* 0x0000000000007b1d */ /* 0x000fec0000010000 */
[----:B------:R5:W-:Y:S01]  /*06f0*/  @!P0 STS [R11], RZ ;  /* 0x000000ff0b008388 */ /* 0x000be20000000800 */
[----:B------:R-:W-:Y:S01]  /*0700*/  NOP ;  /* 0x0000000000007918 */ /* 0x000fe20000000000 */
[----:B------:R-:W-:Y:S05]  /*0710*/  @P2 BRA `(.L_x_15) ;  /* 0x0000000000182947 */ /* 0x000fea0003800000 */
[----:B-123--:R-:W1:Y:S01]  /*0720*/  LDS R3, [UR16+0x8] ;  /* 0x00000810ff037984 */ /* 0x00ee620008000800 */
[----:B------:R-:W2:Y:S01]  /*0730*/  LDC.64 R12, c[0x0][0x218] ;  /* 0x00008600ff0c7b82 */ /* 0x000ea20000000a00 */
[----:B----4-:R-:W-:Y:S02]  /*0740*/  IMAD.MOV.U32 R4, RZ, RZ, 0x70 ;  /* 0x00000070ff047424 */ /* 0x010fe400078e00ff */
[----:B--2---:R2:W-:Y:S03]  /*0750*/  STS.64 [UR16], R12 ;  /* 0x0000000cff007988 */ /* 0x0045e60008000a10 */
[----:B-1----:R-:W-:-:S05]  /*0760*/  LOP3.LUT R3, R3, 0x10, R4, 0xd8, !PT ;  /* 0x0000001003037812 */ /* 0x002fca00078ed804 */
[----:B------:R2:W-:Y:S02]  /*0770*/  STS [UR16+0x8], R3 ;  /* 0x00000803ff007988 */ /* 0x0005e40008000810 */
.L_x_15:
[----:B----4-:R-:W-:Y:S05]  /*0780*/  BSYNC B1 ;  /* 0x0000000000017941 */ /* 0x010fea0003800000 */
.L_x_14:
[----:B------:R-:W-:Y:S04]  /*0790*/  BSSY B2, `(.L_x_16) ;  /* 0x000000f000027945 */ /* 0x000fe80003800000 */
[----:B------:R-:W-:Y:S04]  /*07a0*/  BSSY B1, `(.L_x_17) ;  /* 0x000000c000017945 */ /* 0x000fe80003800000 */
[----:B------:R-:W-:Y:S05]  /*07b0*/  @P2 BRA `(.L_x_18) ;  /* 0x0000000000282947 */ /* 0x000fea0003800000 */
[----:B-123--:R-:W1:Y:S01]  /*07c0*/  LDS R3, [UR16+0x34] ;  /* 0x00003410ff037984 */ /* 0x00ee620008000800 */
[----:B------:R-:W-:Y:S01]  /*07d0*/  IMAD.MOV.U32 R4, RZ, RZ, 0x3f000000 ;  /* 0x3f000000ff047424 */ /* 0x000fe200078e00ff */
[----:B------:R-:W-:Y:S05]  /*07e0*/  @P2 BREAK B1 ;  /* 0x0000000000012942 */ /* 0x000fea0003800000 */
[----:B-1----:R-:W-:-:S05]  /*07f0*/  LOP3.LUT R3, R3, 0xff000000, R4, 0xb8, !PT ;  /* 0xff00000003037812 */ /* 0x002fca00078eb804 */
[----:B------:R1:W-:Y:S01]  /*0800*/  STS [UR16+0x34], R3 ;  /* 0x00003403ff007988 */ /* 0x0003e20008000810 */
[----:B------:R-:W-:Y:S05]  /*0810*/  @P2 BRA `(.L_x_19) ;  /* 0x0000000000182947 */ /* 0x000fea0003800000 */
[----:B-1----:R-:W1:Y:S01]  /*0820*/  LDS R3, [UR16+0x38] ;  /* 0x00003810ff037984 */ /* 0x002e620008000800 */
[----:B------:R-:W-:-:S05]  /*0830*/  IMAD.MOV.U32 R4, RZ, RZ, 0x3f ;  /* 0x0000003fff047424 */ /* 0x000fca00078e00ff */
[----:B-1----:R-:W-:-:S05]  /*0840*/  LOP3.LUT R3, R3, 0xff, R4, 0xb8, !PT ;  /* 0x000000ff03037812 */ /* 0x002fca00078eb804 */
[----:B------:R4:W-:Y:S02]  /*0850*/  STS [UR16+0x38], R3 ;  /* 0x00003803ff007988 */ /* 0x0009e40008000810 */
.L_x_18:
[----:B------:R-:W-:Y:S05]  /*0860*/  BSYNC B1 ;  /* 0x0000000000017941 */ /* 0x000fea0003800000 */
.L_x_17:
[----:B------:R1:W-:Y:S02]  /*0870*/  @!P2 STS [UR16+0x20], R9 ;  /* 0x00002009ff00a988 */ /* 0x0003e40008000810 */
.L_x_19:
[----:B------:R-:W-:Y:S05]  /*0880*/  BSYNC B2 ;  /* 0x0000000000027941 */ /* 0x000fea0003800000 */
.L_x_16:
[----:B------:R-:W-:Y:S05]  /*0890*/  WARPSYNC.ALL ;  /* 0x0000000000007948 */ /* 0x000fea0003800000 */
[----:B-1234-:R-:W1:Y:S01]  /*08a0*/  LDC R3, c[0x0][0x22c] ;  /* 0x00008b00ff037b82 */ /* 0x01ee620000000800 */
[----:B------:R-:W-:Y:S01]  /*08b0*/  BSSY B2, `(.L_x_20) ;  /* 0x0000010000027945 */ /* 0x000fe20003800000 */
[----:B-1----:R-:W-:-:S05]  /*08c0*/  VIADD R3, R3, 0xffffffff ;  /* 0xffffffff03037836 */ /* 0x002fca0000000000 */
[----:B------:R1:W-:Y:S01]  /*08d0*/  @!P2 STS [UR16+0x24], R3 ;  /* 0x00002403ff00a988 */ /* 0x0003e20008000810 */
[----:B------:R-:W-:Y:S05]  /*08e0*/  @P2 BRA `(.L_x_21) ;  /* 0x0000000000302947 */ /* 0x000fea0003800000 */
[----:B------:R-:W2:Y:S01]  /*08f0*/  LDS R5, [UR16+0x34] ;  /* 0x00003410ff057984 */ /* 0x000ea20008000800 */
[----:B------:R-:W3:Y:S03]  /*0900*/  LDC.64 R12, c[0x0][0x240] ;  /* 0x00009000ff0c7b82 */ /* 0x000ee60000000a00 */
[----:B------:R-:W4:Y:S01]  /*0910*/  LDS R4, [UR16+0x1c] ;  /* 0x00001c10ff047984 */ /* 0x000f220008000800 */
[C---:B---3--:R-:W-:Y:S01]  /*0920*/  SHF.L.U64.HI R10, R12.reuse, 0x1, R13 ;  /* 0x000000010c0a7819 */ /* 0x048fe2000001020d */
[----:B------:R-:W-:-:S03]  /*0930*/  IMAD.SHL.U32 R7, R12, 0x2, RZ ;  /* 0x000000020c077824 */ /* 0x000fc600078e00ff */
[--C-:B------:R-:W-:Y:S02]  /*0940*/  SHF.R.U32.HI R9, RZ, 0x4, R10.reuse ;  /* 0x00000004ff097819 */ /* 0x100fe4000001160a */
[----:B------:R-:W-:-:S05]  /*0950*/  SHF.R.U64 R7, R7, 0x4, R10 ;  /* 0x0000000407077819 */ /* 0x000fca000000120a */
[----:B------:R3:W-:Y:S01]  /*0960*/  STS [UR16+0xc], R7 ;  /* 0x00000c07ff007988 */ /* 0x0007e20008000810 */
[----:B--2---:R-:W-:Y:S02]  /*0970*/  LOP3.LUT R5, R5, 0x7, RZ, 0xb8, !PT ;  /* 0x0000000705057812 */ /* 0x004fe400078eb8ff */
[----:B----4-:R-:W-:-:S03]  /*0980*/  LOP3.LUT R4, R4, 0xf, R9, 0xb8, !PT ;  /* 0x0000000f04047812 */ /* 0x010fc600078eb809 */
[----:B------:R3:W-:Y:S04]  /*0990*/  STS [UR16+0x34], R5 ;  /* 0x00003405ff007988 */ /* 0x0007e80008000810 */
[----:B------:R3:W-:Y:S02]  /*09a0*/  STS [UR16+0x1c], R4 ;  /* 0x00001c04ff007988 */ /* 0x0007e40008000810 */
.L_x_21:
[----:B------:R-:W-:Y:S05]  /*09b0*/  BSYNC B2 ;  /* 0x0000000000027941 */ /* 0x000fea0003800000 */
.L_x_20:
[----:B------:R-:W-:Y:S04]  /*09c0*/  BSSY B3, `(.L_x_22) ;  /* 0x000001a000037945 */ /* 0x000fe80003800000 */
[----:B------:R-:W-:Y:S04]  /*09d0*/  BSSY B2, `(.L_x_23) ;  /* 0x0000015000027945 */ /* 0x000fe80003800000 */
[----:B------:R-:W-:Y:S05]  /*09e0*/  @P2 BRA `(.L_x_24) ;  /* 0x0000000000202947 */ /* 0x000fea0003800000 */
[----:B---3--:R-:W2:Y:S02]  /*09f0*/  LDS R4, [UR16+0x34] ;  /* 0x00003410ff047984 */ /* 0x008ea40008000800 */
[----:B--2---:R-:W-:-:S05]  /*0a00*/  LOP3.LUT R4, R4, 0x38, RZ, 0xb8, !PT ;  /* 0x0000003804047812 */ /* 0x004fca00078eb8ff */
[----:B------:R2:W-:Y:S01]  /*0a10*/  STS [UR16+0x34], R4 ;  /* 0x00003404ff007988 */ /* 0x0005e20008000810 */
[----:B------:R-:W-:Y:S05]  /*0a20*/  @P2 BRA `(.L_x_25) ;  /* 0x0000000000202947 */ /* 0x000fea0003800000 */
[----:B--2---:R-:W2:Y:S01]  /*0a30*/  LDS R4, [UR16+0x8] ;  /* 0x00000810ff047984 */ /* 0x004ea20008000800 */
[----:B------:R-:W-:-:S05]  /*0a40*/  IMAD.MOV.U32 R5, RZ, RZ, 0x780 ;  /* 0x00000780ff057424 */ /* 0x000fca00078e00ff */
[----:B--2---:R-:W-:-:S05]  /*0a50*/  LOP3.LUT R4, R4, 0x500, R5, 0xd8, !PT ;  /* 0x0000050004047812 */ /* 0x004fca00078ed805 */
[----:B------:R2:W-:Y:S02]  /*0a60*/  STS [UR16+0x8], R4 ;  /* 0x00000804ff007988 */ /* 0x0005e40008000810 */
.L_x_24:
[----:B------:R-:W-:Y:S05]  /*0a70*/  @P2 BRA `(.L_x_26) ;  /* 0x0000000000282947 */ /* 0x000fea0003800000 */
[----:B--23--:R-:W2:Y:S02]  /*0a80*/  LDS R4, [UR16+0x8] ;  /* 0x00000810ff047984 */ /* 0x00cea40008000800 */
[----:B--2---:R-:W-:-:S05]  /*0a90*/  LOP3.LUT R4, R4, 0x1800, RZ, 0xb8, !PT ;  /* 0x0000180004047812 */ /* 0x004fca00078eb8ff */
[----:B------:R3:W-:Y:S02]  /*0aa0*/  STS [UR16+0x8], R4 ;  /* 0x00000804ff007988 */ /* 0x0007e40008000810 */
.L_x_25:
[----:B------:R-:W-:Y:S05]  /*0ab0*/  @P2 BREAK B2 ;  /* 0x0000000000022942 */ /* 0x000fea0003800000 */
[----:B------:R-:W-:Y:S05]  /*0ac0*/  @P2 BRA `(.L_x_27) ;  /* 0x0000000000242947 */ /* 0x000fea0003800000 */
[----:B--23--:R-:W2:Y:S01]  /*0ad0*/  LDS R4, [UR16+0x8] ;  /* 0x00000810ff047984 */ /* 0x00cea20008000800 */
[----:B------:R-:W-:-:S05]  /*0ae0*/  IMAD.MOV.U32 R5, RZ, RZ, 0x6000 ;  /* 0x00006000ff057424 */ /* 0x000fca00078e00ff */
[----:B--2---:R-:W-:-:S04]  /*0af0*/  LOP3.LUT R4, R4, 0x6000, R5, 0xd8, !PT ;  /* 0x0000600004047812 */ /* 0x004fc800078ed805 */
[----:B------:R-:W-:-:S05]  /*0b00*/  LOP3.LUT R4, R4, 0x400000, RZ, 0xb8, !PT ;  /* 0x0040000004047812 */ /* 0x000fca00078eb8ff */
[----:B------:R4:W-:Y:S02]  /*0b10*/  STS [UR16+0x8], R4 ;  /* 0x00000804ff007988 */ /* 0x0009e40008000810 */
.L_x_26:
[----:B------:R-:W-:Y:S05]  /*0b20*/  BSYNC B2 ;  /* 0x0000000000027941 */ /* 0x000fea0003800000 */
.L_x_23:
[----:B--234-:R-:W2:Y:S02]  /*0b30*/  @!P2 LDS R4, [UR16+0x8] ;  /* 0x00000810ff04a984 */ /* 0x01cea40008000800 */
[----:B--2---:R-:W-:-:S05]  /*0b40*/  @!P2 LOP3.LUT R4, R4, 0x8000, RZ, 0xb8, !PT ;  /* 0x000080000404a812 */ /* 0x004fca00078eb8ff */
[----:B------:R4:W-:Y:S02]  /*0b50*/  @!P2 STS [UR16+0x8], R4 ;  /* 0x00000804ff00a988 */ /* 0x0009e40008000810 */
.L_x_27:
[----:B------:R-:W-:Y:S05]  /*0b60*/  BSYNC B3 ;  /* 0x0000000000037941 */ /* 0x000fea0003800000 */
.L_x_22:
[----:B------:R-:W-:Y:S05]  /*0b70*/  WARPSYNC.ALL ;  /* 0x0000000000007948 */ /* 0x000fea0003800000 */
[----:B------:R-:W-:-:S04]  /*0b80*/  UIADD3 UR27, UR5, 0x80, URZ ;  /* 0x00000080051b7890 */ /* 0x000fc8000fffe03f */
[----:B------:R-:W-:-:S04]  /*0b90*/  UIADD3 UR26, UP0, UR27, UR28, URZ ;  /* 0x0000001c1b1a7290 */ /* 0x000fc8000ff1e03f */
[----:B------:R-:W-:Y:S01]  /*0ba0*/  ULEA.HI.X.SX32 UR27, UR27, UR29, 0x1, UP0 ;  /* 0x0000001d1b1b7291 */ /* 0x000fe200080f0e3f */
[----:B------:R-:W-:Y:S11]  /*0bb0*/  @P0 BRA `(.L_x_28) ;  /* 0x0000000000280947 */ /* 0x000ff60003800000 */
[----:B--234-:R-:W2:Y:S01]  /*0bc0*/  S2R R4, SR_LANEID ;  /* 0x0000000000047919 */ /* 0x01cea20000000000 */
[----:B------:R-:W-:Y:S05]  /*0bd0*/  WARPSYNC.ALL ;  /* 0x0000000000007948 */ /* 0x000fea0003800000 */
[----:B--2---:R-:W-:-:S05]  /*0be0*/  IMAD.SHL.U32 R9, R4, 0x4, RZ ;  /* 0x0000000404097824 */ /* 0x004fca00078e00ff */
[----:B------:R-:W2:Y:S01]  /*0bf0*/  LDS R7, [R9+UR16] ;  /* 0x0000001009077984 */ /* 0x000ea20008000800 */
[----:B------:R-:W-:-:S05]  /*0c00*/  IADD3 R4, P1, R9, UR26, RZ ;  /* 0x0000001a09047c10 */ /* 0x000fca000ff3e0ff */
[----:B------:R-:W-:-:S05]  /*0c10*/  IMAD.X R5, RZ, RZ, UR27, P1 ;  /* 0x0000001bff057e24 */ /* 0x000fca00088e06ff */
[----:B--2---:R2:W3:Y:S01]  /*0c20*/  ATOMG.E.EXCH.STRONG.GPU PT, RZ, [R4], R7 ;  /* 0x0000000704ff73a8 */ /* 0x0044e200041ee100 */
[----:B------:R-:W-:-:S04]  /*0c30*/  DEPBAR {5,4,3,2,1,0} ;  /* 0x0000003f0000791a */ /* 0x000fc80000000000 */
[----:B------:R2:W-:Y:S01]  /*0c40*/  UTMACCTL.IV [UR26] ;  /* 0x000000001a0079b9 */ /* 0x0005e20008000000 */
[----:B------:R-:W-:Y:S01]  /*0c50*/  NOP ;  /* 0x0000000000007918 */ /* 0x000fe20000000000 */
.L_x_28:
[----:B------:R-:W-:Y:S05]  /*0c60*/  @P0 BRA `(.L_x_29) ;  /* 0x00000000000c0947 */ /* 0x000fea0003800000 */
[----:B------:R0:W-:Y:S01]  /*0c70*/  UTMACMDFLUSH ;  /* 0x00000000000079b7 */ /* 0x0001e20000000000 */
[----:B------:R-:W-:Y:S05]  /*0c80*/  @P0 BRA `(.L_x_29) ;  /* 0x0000000000040947 */ /* 0x000fea0003800000 */
[----:B------:R-:W-:-:S04]  /*0c90*/  DEPBAR.LE SB0, 0x0 ;  /* 0x000080000000791a */ /* 0x000fc80000000000 */
.L_x_29:
[----:B------:R-:W-:Y:S05]  /*0ca0*/  WARPSYNC.ALL ;  /* 0x0000000000007948 */ /* 0x000fea0003800000 */
[----:B---3--:R-:W-:Y:S06]  /*0cb0*/  BAR.SYNC.DEFER_BLOCKING 0x0 ;  /* 0x0000000000007b1d */ /* 0x008fec0000010000 */
[----:B------:R-:W-:Y:S02]  /*0cc0*/  BSSY B3, `(.L_x_30) ;  /* 0x000000b000037945 */ /* 0x000fe40003800000 */
[----:B------:R-:W-:Y:S06]  /*0cd0*/  BAR.SYNC.DEFER_BLOCKING 0x0 ;  /* 0x0000000000007b1d */ /* 0x000fec0000010000 */
[----:B------:R3:W-:Y:S01]  /*0ce0*/  @!P0 STS [R11], RZ ;  /* 0x000000ff0b008388 */ /* 0x0007e20000000800 */
[----:B------:R-:W-:Y:S01]  /*0cf0*/  NOP ;  /* 0x0000000000007918 */ /* 0x000fe20000000000 */
[----:B------:R-:W-:Y:S05]  /*0d00*/  @P2 BRA `(.L_x_31) ;  /* 0x0000000000182947 */ /* 0x000fea0003800000 */
[----:B--2-4-:R-:W2:Y:S01]  /*0d10*/  LDS R4, [UR16+0x8] ;  /* 0x00000810ff047984 */ /* 0x014ea20008000800 */
[----:B---3-5:R-:W3:Y:S01]  /*0d20*/  LDC.64 R10, c[0x0][0x220] ;  /* 0x00008800ff0a7b82 */ /* 0x028ee20000000a00 */
[----:B------:R-:W-:Y:S02]  /*0d30*/  IMAD.MOV.U32 R5, RZ, RZ, 0x70 ;  /* 0x00000070ff057424 */ /* 0x000fe400078e00ff */
[----:B---3--:R3:W-:Y:S03]  /*0d40*/  STS.64 [UR16], R10 ;  /* 0x0000000aff007988 */ /* 0x0087e60008000a10 */
[----:B--2---:R-:W-:-:S05]  /*0d50*/  LOP3.LUT R4, R4, 0x10, R5, 0xd8, !PT ;  /* 0x0000001004047812 */ /* 0x004fca00078ed805 */
[----:B------:R3:W-:Y:S02]  /*0d60*/  STS [UR16+0x8], R4 ;  /* 0x00000804ff007988 */ /* 0x0007e40008000810 */
.L_x_31:
[----:B--2---:R-:W-:Y:S05]  /*0d70*/  BSYNC B3 ;  /* 0x0000000000037941 */ /* 0x004fea0003800000 */
.L_x_30:
[----:B------:R-:W-:Y:S04]  /*0d80*/  BSSY B4, `(.L_x_32) ;  /* 0x0000011000047945 */ /* 0x000fe80003800000 */
[----:B------:R-:W-:Y:S04]  /*0d90*/  BSSY B3, `(.L_x_33) ;  /* 0x000000e000037945 */ /* 0x000fe80003800000 */
[----:B------:R-:W-:Y:S05]  /*0da0*/  @P2 BRA `(.L_x_34) ;  /* 0x0000000000242947 */ /* 0x000fea0003800000 */
[----:B---34-:R-:W2:Y:S01]  /*0db0*/  LDS R4, [UR16+0x34] ;  /* 0x00003410ff047984 */ /* 0x018ea20008000800 */
[----:B------:R-:W-:-:S05]  /*0dc0*/  IMAD.MOV.U32 R5, RZ, RZ, 0x3f000000 ;  /* 0x3f000000ff057424 */ /* 0x000fca00078e00ff */
[----:B--2---:R-:W-:-:S05]  /*0dd0*/  LOP3.LUT R4, R4, 0xff000000, R5, 0xb8, !PT ;  /* 0xff00000004047812 */ /* 0x004fca00078eb805 */
[----:B------:R2:W-:Y:S01]  /*0de0*/  STS [UR16+0x34], R4 ;  /* 0x00003404ff007988 */ /* 0x0005e20008000810 */
[----:B------:R-:W-:Y:S05]  /*0df0*/  @P2 BRA `(.L_x_35) ;  /* 0x00000000001c2947 */ /* 0x000fea0003800000 */
[----:B--2---:R-:W2:Y:S01]  /*0e00*/  LDS R4, [UR16+0x38] ;  /* 0x00003810ff047984 */ /* 0x004ea20008000800 */
[----:B------:R-:W-:-:S05]  /*0e10*/  IMAD.MOV.U32 R5, RZ, RZ, 0x3f ;  /* 0x0000003fff057424 */ /* 0x000fca00078e00ff */
[----:B--2---:R-:W-:-:S05]  /*0e20*/  LOP3.LUT R4, R4, 0xff, R5, 0xb8, !PT ;  /* 0x000000ff04047812 */ /* 0x004fca00078eb805 */
[----:B------:R2:W-:Y:S02]  /*0e30*/  STS [UR16+0x38], R4 ;  /* 0x00003804ff007988 */ /* 0x0005e40008000810 */
.L_x_34:
[----:B------:R-:W-:Y:S05]  /*0e40*/  @P2 BREAK B3 ;  /* 0x0000000000032942 */ /* 0x000fea0003800000 */
[----:B------:R-:W-:Y:S05]  /*0e50*/  @P2 BRA `(.L_x_36) ;  /* 0x00000000000c2947 */ /* 0x000fea0003800000 */
[----:B------:R1:W-:Y:S02]  /*0e60*/  STS [UR16+0x20], R3 ;  /* 0x00002003ff007988 */ /* 0x0003e40008000810 */
.L_x_35:
[----:B------:R-:W-:Y:S05]  /*0e70*/  BSYNC B3 ;  /* 0x0000000000037941 */ /* 0x000fea0003800000 */
.L_x_33:
[----:B------:R1:W-:Y:S02]  /*0e80*/  @!P2 STS [UR16+0x24], R2 ;  /* 0x00002402ff00a988 */ /* 0x0003e40008000810 */
.L_x_36:
[----:B------:R-:W-:Y:S05]  /*0e90*/  BSYNC B4 ;  /* 0x0000000000047941 */ /* 0x000fea0003800000 */
.L_x_32:
[----:B------:R-:W-:Y:S05]  /*0ea0*/  WARPSYNC.ALL ;  /* 0x0000000000007948 */ /* 0x000fea0003800000 */
[----:B------:R-:W-:Y:S04]  /*0eb0*/  BSSY B4, `(.L_x_37) ;  /* 0x000000e000047945 */ /* 0x000fe80003800000 */
[----:B------:R-:W-:Y:S05]  /*0ec0*/  @P2 BRA `(.L_x_38) ;  /* 0x0000000000302947 */ /* 0x000fea0003800000 */
[----:B-1----:R-:W1:Y:S01]  /*0ed0*/  LDS R3, [UR16+0x34] ;  /* 0x00003410ff037984 */ /* 0x002e620008000800 */
[----:B--234-:R-:W2:Y:S03]  /*0ee0*/  LDC.64 R4, c[0x0][0x248] ;  /* 0x00009200ff047b82 */ /* 0x01cea60000000a00 */
        /* <DEDUP_REMOVED lines=10> */
.L_x_38:
[----:B------:R-:W-:Y:S05]  /*0f90*/  BSYNC B4 ;  /* 0x0000000000047941 */ /* 0x000fea0003800000 */
.L_x_37:
[----:B------:R-:W-:Y:S04]  /*0fa0*/  BSSY B4, `(.L_x_39) ;  /* 0x000001a000047945 */ /* 0x000fe80003800000 */
[----:B------:R-:W-:Y:S04]  /*0fb0*/  BSSY B5, `(.L_x_40) ;  /* 0x0000015000057945 */ /* 0x000fe80003800000 */
[----:B------:R-:W-:Y:S05]  /*0fc0*/  @P2 BRA `(.L_x_41) ;  /* 0x0000000000202947 */ /* 0x000fea0003800000 */
[----:B-12---:R-:W1:Y:S02]  /*0fd0*/  LDS R2, [UR16+0x34] ;  /* 0x00003410ff027984 */ /* 0x006e640008000800 */
[----:B-1----:R-:W-:-:S05]  /*0fe0*/  LOP3.LUT R2, R2, 0x38, RZ, 0xb8, !PT ;  /* 0x0000003802027812 */ /* 0x002fca00078eb8ff */
[----:B------:R1:W-:Y:S01]  /*0ff0*/  STS [UR16+0x34], R2 ;  /* 0x00003402ff007988 */ /* 0x0003e20008000810 */
[----:B------:R-:W-:Y:S05]  /*1000*/  @P2 BRA `(.L_x_42) ;  /* 0x0000000000202947 */ /* 0x000fea0003800000 */
[----:B-1----:R-:W1:Y:S01]  /*1010*/  LDS R2, [UR16+0x8] ;  /* 0x00000810ff027984 */ /* 0x002e620008000800 */
[----:B------:R-:W-:-:S05]  /*1020*/  IMAD.MOV.U32 R3, RZ, RZ, 0x780 ;  /* 0x00000780ff037424 */ /* 0x000fca00078e00ff */
[----:B-1----:R-:W-:-:S05]  /*1030*/  LOP3.LUT R2, R2, 0x500, R3, 0xd8, !PT ;  /* 0x0000050002027812 */ /* 0x002fca00078ed803 */
[----:B------:R1:W-:Y:S02]  /*1040*/  STS [UR16+0x8], R2 ;  /* 0x00000802ff007988 */ /* 0x0003e40008000810 */
.L_x_41:
[----:B------:R-:W-:Y:S05]  /*1050*/  @P2 BRA `(.L_x_43) ;  /* 0x0000000000282947 */ /* 0x000fea0003800000 */
[----:B-12---:R-:W1:Y:S02]  /*1060*/  LDS R2, [UR16+0x8] ;  /* 0x00000810ff027984 */ /* 0x006e640008000800 */
[----:B-1----:R-:W-:-:S05]  /*1070*/  LOP3.LUT R2, R2, 0x1800, RZ, 0xb8, !PT ;  /* 0x0000180002027812 */ /* 0x002fca00078eb8ff */
[----:B------:R2:W-:Y:S02]  /*1080*/  STS [UR16+0x8], R2 ;  /* 0x00000802ff007988 */ /* 0x0005e40008000810 */
.L_x_42:
[----:B------:R-:W-:Y:S05]  /*1090*/  @P2 BREAK B5 ;  /* 0x0000000000052942 */ /* 0x000fea0003800000 */
[----:B------:R-:W-:Y:S05]  /*10a0*/  @P2 BRA `(.L_x_44) ;  /* 0x0000000000242947 */ /* 0x000fea0003800000 */
[----:B-12---:R-:W1:Y:S01]  /*10b0*/  LDS R2, [UR16+0x8] ;  /* 0x00000810ff027984 */ /* 0x006e620008000800 */
[----:B------:R-:W-:-:S05]  /*10c0*/  IMAD.MOV.U32 R3, RZ, RZ, 0x6000 ;  /* 0x00006000ff037424 */ /* 0x000fca00078e00ff */
[----:B-1----:R-:W-:-:S04]  /*10d0*/  LOP3.LUT R2, R2, 0x6000, R3, 0xd8, !PT ;  /* 0x0000600002027812 */ /* 0x002fc800078ed803 */
[----:B------:R-:W-:-:S05]  /*10e0*/  LOP3.LUT R2, R2, 0x400000, RZ, 0xb8, !PT ;  /* 0x0040000002027812 */ /* 0x000fca00078eb8ff */
[----:B------:R1:W-:Y:S02]  /*10f0*/  STS [UR16+0x8], R2 ;  /* 0x00000802ff007988 */ /* 0x0003e40008000810 */
.L_x_43:
[----:B------:R-:W-:Y:S05]  /*1100*/  BSYNC B5 ;  /* 0x0000000000057941 */ /* 0x000fea0003800000 */
.L_x_40:
[----:B-12---:R-:W1:Y:S02]  /*1110*/  @!P2 LDS R2, [UR16+0x8] ;  /* 0x00000810ff02a984 */ /* 0x006e640008000800 */
[----:B-1----:R-:W-:-:S05]  /*1120*/  @!P2 LOP3.LUT R2, R2, 0x8000, RZ, 0xb8, !PT ;  /* 0x000080000202a812 */ /* 0x002fca00078eb8ff */
[----:B------:R1:W-:Y:S02]  /*1130*/  @!P2 STS [UR16+0x8], R2 ;  /* 0x00000802ff00a988 */ /* 0x0003e40008000810 */
.L_x_44:
[----:B------:R-:W-:Y:S05]  /*1140*/  BSYNC B4 ;  /* 0x0000000000047941 */ /* 0x000fea0003800000 */
.L_x_39:
[----:B------:R-:W-:Y:S05]  /*1150*/  WARPSYNC.ALL ;  /* 0x0000000000007948 */ /* 0x000fea0003800000 */
[----:B------:R-:W-:Y:S01]  /*1160*/  UIADD3 UR5, UR5, 0x100, URZ ;  /* 0x0000010005057890 */ /* 0x000fe2000fffe03f */
[----:B------:R-:W-:Y:S02]  /*1170*/  ISETP.GE.AND P1, PT, R8, 0x1, PT ;  /* 0x000000010800780c */ /* 0x000fe40003f26270 */
[----:B------:R-:W-:Y:S02]  /*1180*/  CS2R R24, SRZ ;  /* 0x0000000000187805 */ /* 0x000fe4000001ff00 */
[----:B------:R-:W-:Y:S01]  /*1190*/  CS2R R26, SRZ ;  /* 0x00000000001a7805 */ /* 0x000fe2000001ff00 */
[----:B------:R-:W-:Y:S01]  /*11a0*/  UIADD3 UR28, UP0, UR5, UR28, URZ ;  /* 0x0000001c051c7290 */ /* 0x000fe2000ff1e03f */
[----:B------:R-:W-:-:S02]  /*11b0*/  CS2R R28, SRZ ;  /* 0x00000000001c7805 */ /* 0x000fc4000001ff00 */
[----:B------:R-:W-:Y:S01]  /*11c0*/  CS2R R30, SRZ ;  /* 0x00000000001e7805 */ /* 0x000fe2000001ff00 */
[----:B------:R-:W-:Y:S01]  /*11d0*/  IMAD.MOV.U32 R32, RZ, RZ, RZ ;  /* 0x000000ffff207224 */ /* 0x000fe200078e00ff */
[----:B------:R-:W-:Y:S01]  /*11e0*/  ULEA.HI.X.SX32 UR29, UR5, UR29, 0x1, UP0 ;  /* 0x0000001d051d7291 */ /* 0x000fe200080f0e3f */
[----:B------:R-:W-:Y:S11]  /*11f0*/  @P0 BRA `(.L_x_45) ;  /* 0x0000000000280947 */ /* 0x000ff60003800000 */
[----:B-12---:R-:W3:Y:S01]  /*1200*/  S2R R2, SR_LANEID ;  /* 0x0000000000027919 */ /* 0x006ee20000000000 */
[----:B------:R-:W-:Y:S05]  /*1210*/  WARPSYNC.ALL ;  /* 0x0000000000007948 */ /* 0x000fea0003800000 */
[----:B---34-:R-:W-:-:S05]  /*1220*/  IMAD.SHL.U32 R4, R2, 0x4, RZ ;  /* 0x0000000402047824 */ /* 0x018fca00078e00ff */
[----:B------:R-:W1:Y:S01]  /*1230*/  LDS R5, [R4+UR16] ;  /* 0x0000001004057984 */ /* 0x000e620008000800 */
[----:B------:R-:W-:-:S05]  /*1240*/  IADD3 R2, P3, R4, UR28, RZ ;  /* 0x0000001c04027c10 */ /* 0x000fca000ff7e0ff */
[----:B------:R-:W-:-:S05]  /*1250*/  IMAD.X R3, RZ, RZ, UR29, P3 ;  /* 0x0000001dff037e24 */ /* 0x000fca00098e06ff */
[----:B-1----:R1:W2:Y:S01]  /*1260*/  ATOMG.E.EXCH.STRONG.GPU PT, RZ, [R2], R5 ;  /* 0x0000000502ff73a8 */ /* 0x0022a200041ee100 */
[----:B------:R-:W-:-:S04]  /*1270*/  DEPBAR {5,4,3,2,1,0} ;  /* 0x0000003f0000791a */ /* 0x000fc80000000000 */
[----:B------:R1:W-:Y:S01]  /*1280*/  UTMACCTL.IV [UR28] ;  /* 0x000000001c0079b9 */ /* 0x0003e20008000000 */
[----:B------:R-:W-:Y:S01]  /*1290*/  NOP ;  /* 0x0000000000007918 */ /* 0x000fe20000000000 */
.L_x_45:
[----:B------:R-:W-:Y:S05]  /*12a0*/  @P0 BRA `(.L_x_46) ;  /* 0x00000000000c0947 */ /* 0x000fea0003800000 */
[----:B------:R0:W-:Y:S01]  /*12b0*/  UTMACMDFLUSH ;  /* 0x00000000000079b7 */ /* 0x0001e20000000000 */
[----:B------:R-:W-:Y:S05]  /*12c0*/  @P0 BRA `(.L_x_46) ;  /* 0x0000000000040947 */ /* 0x000fea0003800000 */
[----:B------:R-:W-:-:S04]  /*12d0*/  DEPBAR.LE SB0, 0x0 ;  /* 0x000080000000791a */ /* 0x000fc80000000000 */
.L_x_46:
[----:B------:R-:W-:Y:S05]  /*12e0*/  WARPSYNC.ALL ;  /* 0x0000000000007948 */ /* 0x000fea0003800000 */
[----:B--2---:R-:W-:Y:S01]  /*12f0*/  BAR.SYNC.DEFER_BLOCKING 0x0 ;  /* 0x0000000000007b1d */ /* 0x004fe20000010000 */
[----:B------:R-:W-:Y:S01]  /*1300*/  USHF.L.U32 UR15, UR30, 0x6, URZ ;  /* 0x000000061e0f7899 */ /* 0x000fe2000800063f */
[----:B------:R-:W-:Y:S01]  /*1310*/  IMAD.MOV.U32 R33, RZ, RZ, RZ ;  /* 0x000000ffff217224 */ /* 0x000fe200078e00ff */
[----:B------:R-:W-:Y:S02]  /*1320*/  CS2R R34, SRZ ;  /* 0x0000000000227805 */ /* 0x000fe4000001ff00 */
[----:B------:R-:W-:-:S02]  /*1330*/  CS2R R36, SRZ ;  /* 0x0000000000247805 */ /* 0x000fc4000001ff00 */
[----:B------:R-:W-:Y:S01]  /*1340*/  CS2R R38, SRZ ;  /* 0x0000000000267805 */ /* 0x000fe2000001ff00 */
[----:B------:R-:W-:Y:S01]  /*1350*/  VOTEU.ALL UP0, P2 ;  /* 0x00000000003f7886 */ /* 0x000fe20001000000 */
[----:B------:R-:W-:Y:S01]  /*1360*/  UMOV UR6, 0x1 ;  /* 0x0000000100067882 */ /* 0x000fe20000000000 */
[----:B------:R-:W-:Y:S01]  /*1370*/  VOTEU.ALL UP1, P2 ;  /* 0x00000000003f7886 */ /* 0x000fe20001020000 */
[----:B------:R-:W-:Y:S01]  /*1380*/  VOTEU.ALL UP2, P2 ;  /* 0x00000000003f7886 */ /* 0x000fe20001040000 */
[----:B------:R-:W-:Y:S01]  /*1390*/  CS2R R40, SRZ ;  /* 0x0000000000287805 */ /* 0x000fe2000001ff00 */
[----:B------:R-:W-:-:S04]  /*13a0*/  @!UP0 UIADD3 UR8, -UR6, 0x100000, URZ ;  /* 0x0010000006088890 */ /* 0x000fc8000fffe13f */
[----:B------:R-:W-:Y:S02]  /*13b0*/  @!UP0 USHF.L.U32 UR9, UR8, 0xb, URZ ;  /* 0x0000000b08098899 */ /* 0x000fe4000800063f */
[----:B------:R-:W-:Y:S01]  /*13c0*/  @!UP0 USHF.L.U32 UR8, UR8, 0x1, URZ ;  /* 0x0000000108088899 */ /* 0x000fe2000800063f */
        /* <DEDUP_REMOVED lines=9> */
[----:B------:R-:W-:Y:S01]  /*1460*/  VOTEU.ALL UP0, P2 ;  /* 0x00000000003f7886 */ /* 0x000fe20001000000 */
[----:B------:R-:W-:Y:S02]  /*1470*/  CS2R R48, SRZ ;  /* 0x0000000000307805 */ /* 0x000fe4000001ff00 */
[----:B------:R-:W-:Y:S02]  /*1480*/  CS2R R50, SRZ ;  /* 0x0000000000327805 */ /* 0x000fe4000001ff00 */
[----:B------:R-:W-:Y:S02]  /*1490*/  CS2R R52, SRZ ;  /* 0x0000000000347805 */ /* 0x000fe4000001ff00 */
[----:B------:R-:W-:Y:S01]  /*14a0*/  CS2R R54, SRZ ;  /* 0x0000000000367805 */ /* 0x000fe2000001ff00 */
[----:B------:R-:W2:Y:S02]  /*14b0*/  FENCE.VIEW.ASYNC.S ;  /* 0x00000000000073c6 */ /* 0x000ea40000000000 */
[----:B--2---:R-:W2:Y:S02]  /*14c0*/  @!UP0 SYNCS.EXCH.64 URZ, [UR16+0xc000], UR8 ;  /* 0x00c00008103f85b2 */ /* 0x004ea40008000100 */
[----:B--2---:R-:W-:Y:S06]  /*14d0*/  BAR.SYNC.DEFER_BLOCKING 0x0 ;  /* 0x0000000000007b1d */ /* 0x004fec0000010000 */
[----:B------:R2:W4:Y:S02]  /*14e0*/  @!UP1 SYNCS.EXCH.64 URZ, [UR16+0xc008], UR10 ;  /* 0x00c0080a103f95b2 */ /* 0x0005240008000100 */
[----:B----4-:R-:W-:Y:S01]  /*14f0*/  BAR.SYNC.DEFER_BLOCKING 0x0 ;  /* 0x0000000000007b1d */ /* 0x010fe20000010000 */
[----:B--2---:R-:W-:-:S05]  /*1500*/  USHF.L.U32 UR11, UR31, 0x6, URZ ;  /* 0x000000061f0b7899 */ /* 0x004fca000800063f */
[----:B------:R2:W4:Y:S01]  /*1510*/  @!UP2 SYNCS.EXCH.64 URZ, [UR16+0xc010], UR6 ;  /* 0x00c01006103fa5b2 */ /* 0x0005220008000100 */
[----:B------:R-:W-:Y:S06]  /*1520*/  @!P1 BRA `(.L_x_47) ;  /* 0x0000000400449947 */ /* 0x000fec0003800000 */
[----:B------:R-:W-:Y:S02]  /*1530*/  CS2R R24, SRZ ;  /* 0x0000000000187805 */ /* 0x000fe4000001ff00 */
[----:B------:R-:W-:Y:S02]  /*1540*/  CS2R R26, SRZ ;  /* 0x00000000001a7805 */ /* 0x000fe4000001ff00 */
[----:B------:R-:W-:Y:S02]  /*1550*/  CS2R R28, SRZ ;  /* 0x00000000001c7805 */ /* 0x000fe4000001ff00 */
[----:B------:R-:W-:Y:S02]  /*1560*/  CS2R R30, SRZ ;  /* 0x00000000001e7805 */ /* 0x000fe4000001ff00 */
[----:B------:R-:W-:Y:S02]  /*1570*/  CS2R R32, SRZ ;  /* 0x0000000000207805 */ /* 0x000fe4000001ff00 */
[----:B------:R-:W-:-:S02]  /*1580*/  CS2R R34, SRZ ;  /* 0x0000000000227805 */ /* 0x000fc4000001ff00 */
        /* <DEDUP_REMOVED lines=9> */
[----:B------:R-:W-:Y:S01]  /*1620*/  CS2R R54, SRZ ;  /* 0x0000000000367805 */ /* 0x000fe2000001ff00 */
[----:B------:R-:W-:Y:S01]  /*1630*/  UMOV UR5, URZ ;  /* 0x0000003f00057c82 */ /* 0x000fe20008000000 */
[----:B------:R-:W-:-:S05]  /*1640*/  UMOV UR10, URZ ;  /* 0x0000003f000a7c82 */ /* 0x000fca0008000000 */
.L_x_49:
[----:B----4-:R-:W-:Y:S01]  /*1650*/  BAR.SYNC.DEFER_BLOCKING 0x0 ;  /* 0x0000000000007b1d */ /* 0x010fe20000010000 */
[----:B------:R-:W-:Y:S01]  /*1660*/  ULEA UR17, UR5, UR16, 0x3 ;  /* 0x0000001005117291 */ /* 0x000fe2000f8e183f */
[----:B-1----:R-:W-:Y:S01]  /*1670*/  @!P2 IMAD.MOV.U32 R2, RZ, RZ, 0x4000 ;  /* 0x00004000ff02a424 */ /* 0x002fe200078e00ff */
[----:B------:R-:W-:Y:S01]  /*1680*/  ELECT P0, URZ, PT ;  /* 0x00000000003f782f */ /* 0x000fe20003800000 */
[----:B------:R-:W-:-:S03]  /*1690*/  ULEA UR8, UR5, UR16, 0xd ;  /* 0x0000001005087291 */ /* 0x000fc6000f8e683f */
[----:B------:R-:W-:Y:S02]  /*16a0*/  ISETP.LT.U32.AND P0, PT, R6, 0x20, P0 ;  /* 0x000000200600780c */ /* 0x000fe40000701070 */
[----:B------:R-:W-:Y:S01]  /*16b0*/  ELECT P1, URZ, PT ;  /* 0x00000000003f782f */ /* 0x000fe20003820000 */
[----:B------:R-:W-:-:S03]  /*16c0*/  UIADD3 UR12, UR8, 0x6000, URZ ;  /* 0x00006000080c7890 */ /* 0x000fc6000fffe03f */
[----:B------:R-:W-:Y:S01]  /*16d0*/  ISETP.LT.U32.AND P1, PT, R6, 0x20, P1 ;  /* 0x000000200600780c */ /* 0x000fe20000f21070 */
[----:B------:R-:W-:-:S06]  /*16e0*/  UMOV UR14, UR10 ;  /* 0x0000000a000e7c82 */ /* 0x000fcc0008000000 */
[----:B------:R-:W-:Y:S01]  /*16f0*/  VOTEU.ANY UP0, P0 ;  /* 0x00000000003f7886 */ /* 0x000fe20000000100 */
[----:B------:R-:W-:Y:S01]  /*1700*/  VOTEU.ANY UP2, P0 ;  /* 0x00000000003f7886 */ /* 0x000fe20000040100 */
[----:B------:R1:W-:Y:S01]  /*1710*/  @!P2 SYNCS.ARRIVE.TRANS64 RZ, [UR17+0xc000], R2 ;  /* 0x00c00002ffffa9a7 */ /* 0x0003e20008000011 */
[----:B------:R4:W-:Y:S06]  /*1720*/  MEMBAR.ALL.CTA ;  /* 0x0000000000007992 */ /* 0x0009ec0000008000 */
[----:B----4-:R-:W4:Y:S01]  /*1730*/  FENCE.VIEW.ASYNC.S ;  /* 0x00000000000073c6 */ /* 0x010f220000000000 */
[----:B------:R-:W-:Y:S01]  /*1740*/  @UP0 UIADD3 UR9, UR17, 0xc000, URZ ;  /* 0x0000c00011090890 */ /* 0x000fe2000fffe03f */
[----:B--2---:R-:W-:Y:S01]  /*1750*/  @UP0 UMOV UR6, UR24 ;  /* 0x0000001800060c82 */ /* 0x004fe20008000000 */
[----:B------:R-:W-:Y:S01]  /*1760*/  @UP0 UMOV UR7, UR25 ;  /* 0x0000001900070c82 */ /* 0x000fe20008000000 */
[----:B----4-:R-:W-:Y:S01]  /*1770*/  VOTEU.ANY UP1, P1 ;  /* 0x00000000003f7886 */ /* 0x010fe20000820100 */
[----:B------:R-:W-:Y:S01]  /*1780*/  VOTEU.ANY UP3, P1 ;  /* 0x00000000003f7886 */ /* 0x000fe20000860100 */
[----:B-1----:R-:W-:-:S03]  /*1790*/  IMAD.U32 R2, RZ, RZ, UR4 ;  /* 0x00000004ff027e24 */ /* 0x002fc6000f8e00ff */
[----:B------:R-:W-:Y:S01]  /*17a0*/  @UP1 UIADD3 UR13, UR17, 0xc000, URZ ;  /* 0x0000c000110d1890 */ /* 0x000fe2000fffe03f */
[----:B------:R-:W-:Y:S01]  /*17b0*/  @UP1 UMOV UR18, UR26 ;  /* 0x0000001a00121c82 */ /* 0x000fe20008000000 */
[----:B------:R-:W-:Y:S01]  /*17c0*/  @UP1 UMOV UR19, UR27 ;  /* 0x0000001b00131c82 */ /* 0x000fe20008000000 */
[----:B------:R-:W-:Y:S01]  /*17d0*/  SHF.L.U32 R2, R2, 0x1f, RZ ;  /* 0x0000001f02027819 */ /* 0x000fe200000006ff */
[----:B------:R-:W-:Y:S06]  /*17e0*/  BAR.SYNC.DEFER_BLOCKING 0x0 ;  /* 0x0000000000007b1d */ /* 0x000fec0000010000 */
[----:B------:R1:W-:Y:S02]  /*17f0*/  @UP2 UTMALDG.2D [UR8], [UR6] ;  /* 0x00000008060025b4 */ /* 0x0003e40008008000 */
[----:B------:R-:W-:Y:S06]  /*1800*/  BAR.SYNC.DEFER_BLOCKING 0x0 ;  /* 0x0000000000007b1d */ /* 0x000fec0000010000 */
[----:B------:R1:W-:Y:S02]  /*1810*/  @UP3 UTMALDG.2D [UR12], [UR18] ;  /* 0x0000000c120035b4 */ /* 0x0003e40008008000 */
[----:B------:R-:W-:Y:S06]  /*1820*/  BAR.SYNC.DEFER_BLOCKING 0x0 ;  /* 0x0000000000007b1d */ /* 0x000fec0000010000 */
[----:B------:R-:W2:Y:S02]  /*1830*/  SYNCS.PHASECHK.TRANS64.TRYWAIT P0, [UR17+0xc000], R2 ;  /* 0x00c00002ff0075a7 */ /* 0x000ea40008000151 */
[----:B-12---:R-:W-:Y:S05]  /*1840*/  @!P0 BRA `(.L_x_48) ;  /* 0x0000000400648947 */ /* 0x006fea0003800000 */
.L_x_50:
[----:B------:R-:W-:Y:S01]  /*1850*/  USHF.R.U32.HI UR20, URZ, 0x4, UR8 ;  /* 0x000000043f147899 */ /* 0x000fe20008011608 */
[----:B------:R-:W-:Y:S02]  /*1860*/  WARPGROUP.DEPBAR.LE gsb0, 0x0 ;  /* 0x00008000000079c5 */ /* 0x000fe40000010000 */
[----:B------:R-:W-:Y:S01]  /*1870*/  USHF.R.U32.HI UR22, URZ, 0x4, UR12 ;  /* 0x000000043f167899 */ /* 0x000fe2000801160c */
[----:B------:R-:W-:Y:S01]  /*1880*/  WARPGROUP.ARRIVE ;  /* 0x00000000000079c5 */ /* 0x000fe20000000000 */
[----:B------:R-:W-:Y:S01]  /*1890*/  USGXT.U32 UR20, UR20, 0xe ;  /* 0x0000000e1414789a */ /* 0x000fe20008000000 */
[----:B------:R-:W1:Y:S01]  /*18a0*/  LDC R2, c[0x0][0x230] ;  /* 0x00008c00ff027b82 */ /* 0x000e620000000800 */
[----:B------:R-:W-:Y:S01]  /*18b0*/  USGXT.U32 UR22, UR22, 0xe ;  /* 0x0000000e1616789a */ /* 0x000fe20008000000 */
[----:B------:R-:W-:Y:S01]  /*18c0*/  UMOV UR21, 0x40000040 ;  /* 0x4000004000157882 */ /* 0x000fe20000000000 */
[----:B------:R-:W-:Y:S01]  /*18d0*/  UMOV UR23, 0x40000040 ;  /* 0x4000004000177882 */ /* 0x000fe20000000000 */
[----:B------:R-:W-:Y:S01]  /*18e0*/  UMOV UR6, URZ ;  /* 0x0000003f00067c82 */ /* 0x000fe20008000000 */
[----:B------:R-:W-:Y:S01]  /*18f0*/  UMOV UR7, URZ ;  /* 0x0000003f00077c82 */ /* 0x000fe20008000000 */
[----:B------:R-:W-:-:S02]  /*1900*/  UIADD3 UR10, UR10, 0x40, URZ ;  /* 0x000000400a0a7890 */ /* 0x000fc4000fffe03f */
[----:B------:R-:W-:Y:S02]  /*1910*/  UIADD3 UR5, UR5, 0x1, URZ ;  /* 0x0000000105057890 */ /* 0x000fe4000fffe03f */
[----:B------:R-:W-:Y:S01]  /*1920*/  HGMMA.64x64x16.F32.BF16 R24, gdesc[UR20], R24 ;  /* 0x00e00000141879f0 */ /* 0x000fe20008701818 */
[----:B------:R-:W-:Y:S02]  /*1930*/  UIADD3 UR20, UP0, UR20, 0x2, URZ ;  /* 0x0000000214147890 */ /* 0x000fe4000ff1e03f */
[----:B------:R-:W-:Y:S02]  /*1940*/  UIADD3 UR22, UP1, UR22, 0x2, URZ ;  /* 0x0000000216167890 */ /* 0x000fe4000ff3e03f */
[----:B------:R-:W-:Y:S02]  /*1950*/  UIADD3.X UR21, UR6, 0x40000040, URZ, UP0, !UPT ;  /* 0x4000004006157890 */ /* 0x000fe400087fe43f */
[----:B------:R-:W-:Y:S02]  /*1960*/  UIADD3.X UR23, UR7, 0x40000040, URZ, UP1, !UPT ;  /* 0x4000004007177890 */ /* 0x000fe40008ffe43f */
[----:B------:R-:W-:-:S02]  /*1970*/  UIADD3.64 UR32, UR20, 0x2, URZ ;  /* 0x0000000214207897 */ /* 0x000fc4000fffe03f */
[----:B------:R-:W-:Y:S02]  /*1980*/  UIADD3.64 UR34, UR22, 0x2, URZ ;  /* 0x0000000216227897 */ /* 0x000fe4000fffe03f */
[----:B------:R-:W-:Y:S01]  /*1990*/  UISETP.NE.U32.AND UP0, UPT, UR5, 0x3, UPT ;  /* 0x000000030500788c */ /* 0x000fe2000bf05070 */
[----:B-1----:R-:W-:-:S03]  /*19a0*/  ISETP.LE.AND P0, PT, R2, UR10, PT ;  /* 0x0000000a02007c0c */ /* 0x002fc6000bf03270 */
[----:B------:R-:W-:Y:S02]  /*19b0*/  USEL UR6, URZ, 0x1, UP0 ;  /* 0x000000013f067887 */ /* 0x000fe40008000000 */
[----:B------:R-:W-:Y:S02]  /*19c0*/  USEL UR5, UR5, URZ, UP0 ;  /* 0x0000003f05057287 */ /* 0x000fe40008000000 */
[----:B------:R-:W-:Y:S01]  /*19d0*/  ULOP3.LUT UR4, UR4, UR6, URZ, 0x3c, !UPT ;  /* 0x0000000604047292 */ /* 0x000fe2000f8e3c3f */
[----:B------:R-:W-:Y:S01]  /*19e0*/  HGMMA.64x64x16.F32.BF16 R24, gdesc[UR20], R24 ;  /* 0x00e00000141879f0 */ /* 0x000fe20008701818 */
[----:B------:R-:W-:Y:S02]  /*19f0*/  UIADD3.64 UR20, UR20, 0x4, URZ ;  /* 0x0000000414147897 */ /* 0x000fe4000fffe03f */
[----:B------:R-:W-:Y:S01]  /*1a00*/  UIADD3.64 UR22, UR22, 0x4, URZ ;  /* 0x0000000416167897 */ /* 0x000fe2000fffe03f */
[----:B------:R-:W-:Y:S08]  /*1a10*/  HGMMA.64x64x16.F32.BF16 R24, gdesc[UR32], R24 ;  /* 0x00e00000201879f0 */ /* 0x000ff00008701818 */
[----:B------:R-:W-:Y:S01]  /*1a20*/  HGMMA.64x64x16.F32.BF16 R24, gdesc[UR20], R24, gsb0 ;  /* 0x00e00000141879f0 */ /* 0x000fe20008001818 */
[----:B------:R-:W-:Y:S05]  /*1a30*/  @!P0 BRA `(.L_x_49) ;  /* 0xfffffffc00048947 */ /* 0x000fea000383ffff */
.L_x_47:
[----:B------:R-:W-:Y:S02]  /*1a40*/  WARPGROUP.DEPBAR.LE gsb0, 0x0 ;  /* 0x00008000000079c5 */ /* 0x000fe40000010000 */
[----:B----4-:R-:W-:Y:S01]  /*1a50*/  BAR.SYNC.DEFER_BLOCKING 0x0 ;  /* 0x0000000000007b1d */ /* 0x010fe20000010000 */
[C---:B-1----:R-:W-:Y:S01]  /*1a60*/  IMAD.SHL.U32 R2, R0.reuse, 0x80, RZ ;  /* 0x0000008000027824 */ /* 0x042fe200078e00ff */
[----:B------:R-:W-:Y:S01]  /*1a70*/  F2FP.BF16.F32.PACK_AB R24, R25, R24 ;  /* 0x000000181918723e */ /* 0x000fe200000010ff */
[----:B------:R-:W-:Y:S01]  /*1a80*/  IMAD.SHL.U32 R3, R0, 0x40, RZ ;  /* 0x0000004000037824 */ /* 0x000fe200078e00ff */
[----:B------:R-:W-:Y:S02]  /*1a90*/  F2FP.BF16.F32.PACK_AB R25, R27, R26 ;  /* 0x0000001a1b19723e */ /* 0x000fe400000010ff */
[----:B------:R-:W-:Y:S02]  /*1aa0*/  ELECT P0, URZ, PT ;  /* 0x00000000003f782f */ /* 0x000fe40003800000 */
[----:B------:R-:W-:Y:S01]  /*1ab0*/  LOP3.LUT R2, R2, 0x780, RZ, 0xc0, !PT ;  /* 0x0000078002027812 */ /* 0x000fe200078ec0ff */
[----:B------:R-:W-:Y:S01]  /*1ac0*/  UMOV UR17, UR15 ;  /* 0x0000000f00117c82 */ /* 0x000fe20008000000 */
[----:B------:R-:W-:Y:S01]  /*1ad0*/  F2FP.BF16.F32.PACK_AB R32, R33, R32 ;  /* 0x000000202120723e */ /* 0x000fe200000010ff */
[----:B------:R-:W-:Y:S01]  /*1ae0*/  UMOV UR18, UR11 ;  /* 0x0000000b00127c82 */ /* 0x000fe20008000000 */
[----:B---3--:R-:W-:Y:S01]  /*1af0*/  LOP3.LUT R4, R2, 0x1800, R3, 0xf8, !PT ;  /* 0x0000180002047812 */ /* 0x008fe200078ef803 */
[----:B------:R-:W-:Y:S01]  /*1b00*/  IMAD.SHL.U32 R2, R0, 0x10, RZ ;  /* 0x0000001000027824 */ /* 0x000fe200078e00ff */
[----:B------:R-:W-:-:S02]  /*1b10*/  F2FP.BF16.F32.PACK_AB R26, R29, R28 ;  /* 0x0000001c1d1a723e */ /* 0x000fc400000010ff */
[----:B------:R-:W-:Y:S02]  /*1b20*/  F2FP.BF16.F32.PACK_AB R27, R31, R30 ;  /* 0x0000001e1f1b723e */ /* 0x000fe400000010ff */
[----:B------:R-:W-:Y:S02]  /*1b30*/  LOP3.LUT R3, R2, 0x70, RZ, 0xc0, !PT ;  /* 0x0000007002037812 */ /* 0x000fe400078ec0ff */
[----:B------:R-:W-:Y:S02]  /*1b40*/  F2FP.BF16.F32.PACK_AB R33, R35, R34 ;  /* 0x000000222321723e */ /* 0x000fe400000010ff */
[----:B------:R-:W-:Y:S02]  /*1b50*/  LOP3.LUT R3, R3, 0x10, R0, 0x78, !PT ;  /* 0x0000001003037812 */ /* 0x000fe400078e7800 */
[----:B------:R-:W-:Y:S01]  /*1b60*/  F2FP.BF16.F32.PACK_AB R40, R41, R40 ;  /* 0x000000282928723e */ /* 0x000fe200000010ff */
[----:B------:R-:W1:Y:S02]  /*1b70*/  @!P2 SYNCS.CCTL.IV [UR16+0xc000] ;  /* 0x00c00000ff00a9b1 */ /* 0x000e640008000010 */
[----:B-1----:R-:W-:Y:S01]  /*1b80*/  BAR.SYNC.DEFER_BLOCKING 0x0 ;  /* 0x0000000000007b1d */ /* 0x002fe20000010000 */
[----:B------:R-:W-:-:S02]  /*1b90*/  LOP3.LUT R3, R4, R3, RZ, 0xfc, !PT ;  /* 0x0000000304037212 */ /* 0x000fc400078efcff */
[----:B------:R-:W-:Y:S02]  /*1ba0*/  F2FP.BF16.F32.PACK_AB R34, R37, R36 ;  /* 0x000000242522723e */ /* 0x000fe400000010ff */
[C---:B------:R-:W-:Y:S01]  /*1bb0*/  LOP3.LUT R2, R3.reuse, 0x20, RZ, 0x3c, !PT ;  /* 0x0000002003027812 */ /* 0x040fe200078e3cff */
[C---:B------:R-:W-:Y:S01]  /*1bc0*/  VIADD R0, R3.reuse, UR16 ;  /* 0x0000001003007c36 */ /* 0x040fe20008000000 */
[C---:B------:R-:W-:Y:S02]  /*1bd0*/  LOP3.LUT R4, R3.reuse, 0x40, RZ, 0x3c, !PT ;  /* 0x0000004003047812 */ /* 0x040fe400078e3cff */
[----:B------:R-:W-:Y:S01]  /*1be0*/  LOP3.LUT R3, R3, 0x60, RZ, 0x3c, !PT ;  /* 0x0000006003037812 */ /* 0x000fe200078e3cff */
[----:B------:R-:W-:Y:S01]  /*1bf0*/  VIADD R2, R2, UR16 ;  /* 0x0000001002027c36 */ /* 0x000fe20008000000 */
[----:B------:R-:W-:Y:S01]  /*1c00*/  F2FP.BF16.F32.PACK_AB R35, R39, R38 ;  /* 0x000000262723723e */ /* 0x000fe200000010ff */
[----:B------:R-:W-:Y:S01]  /*1c10*/  VIADD R4, R4, UR16 ;  /* 0x0000001004047c36 */ /* 0x000fe20008000000 */
[----:B------:R-:W-:Y:S01]  /*1c20*/  F2FP.BF16.F32.PACK_AB R41, R43, R42 ;  /* 0x0000002a2b29723e */ /* 0x000fe200000010ff */
[----:B------:R-:W-:Y:S01]  /*1c30*/  VIADD R3, R3, UR16 ;  /* 0x0000001003037c36 */ /* 0x000fe20008000000 */
[----:B------:R-:W-:-:S02]  /*1c40*/  F2FP.BF16.F32.PACK_AB R48, R49, R48 ;  /* 0x000000303130723e */ /* 0x000fc400000010ff */
[----:B------:R-:W-:Y:S02]  /*1c50*/  F2FP.BF16.F32.PACK_AB R42, R45, R44 ;  /* 0x0000002c2d2a723e */ /* 0x000fe400000010ff */
[----:B------:R-:W-:Y:S02]  /*1c60*/  F2FP.BF16.F32.PACK_AB R43, R47, R46 ;  /* 0x0000002e2f2b723e */ /* 0x000fe400000010ff */
[----:B------:R-:W-:Y:S02]  /*1c70*/  F2FP.BF16.F32.PACK_AB R49, R51, R50 ;  /* 0x000000323331723e */ /* 0x000fe400000010ff */
[----:B------:R-:W-:Y:S01]  /*1c80*/  F2FP.BF16.F32.PACK_AB R50, R53, R52 ;  /* 0x000000343532723e */ /* 0x000fe200000010ff */
[----:B------:R-:W1:Y:S02]  /*1c90*/  @!P2 SYNCS.CCTL.IV [UR16+0xc008] ;  /* 0x00c00800ff00a9b1 */ /* 0x000e640008000010 */
[----:B-1----:R-:W-:Y:S01]  /*1ca0*/  BAR.SYNC.DEFER_BLOCKING 0x0 ;  /* 0x0000000000007b1d */ /* 0x002fe20000010000 */
[----:B------:R-:W-:-:S02]  /*1cb0*/  F2FP.BF16.F32.PACK_AB R51, R55, R54 ;  /* 0x000000363733723e */ /* 0x000fc400000010ff */
[----:B------:R-:W-:-:S13]  /*1cc0*/  ISETP.LT.U32.AND P0, PT, R6, 0x20, P0 ;  /* 0x000000200600780c */ /* 0x000fda0000701070 */
[----:B------:R-:W-:Y:S01]  /*1cd0*/  VOTEU.ANY UP0, P0 ;  /* 0x00000000003f7886 */ /* 0x000fe20000000100 */
[----:B------:R-:W-:-:S04]  /*1ce0*/  VOTEU.ANY UP1, P0 ;  /* 0x00000000003f7886 */ /* 0x000fc80000020100 */
[----:B--2---:R-:W-:Y:S01]  /*1cf0*/  @UP0 UMOV UR6, UR28 ;  /* 0x0000001c00060c82 */ /* 0x004fe20008000000 */
[----:B------:R-:W-:Y:S01]  /*1d00*/  @UP0 UMOV UR7, UR29 ;  /* 0x0000001d00070c82 */ /* 0x000fe20008000000 */
[----:B------:R-:W1:Y:S02]  /*1d10*/  @!P2 SYNCS.CCTL.IV [UR16+0xc010] ;  /* 0x00c01000ff00a9b1 */ /* 0x000e640008000010 */
[----:B-1----:R-:W-:Y:S04]  /*1d20*/  STSM.16.M88.4 [R0], R24 ;  /* 0x0000001800007844 */ /* 0x002fe80000000200 */
[----:B------:R-:W-:Y:S04]  /*1d30*/  STSM.16.M88.4 [R2], R32 ;  /* 0x0000002002007844 */ /* 0x000fe80000000200 */
[----:B------:R-:W-:Y:S04]  /*1d40*/  STSM.16.M88.4 [R4], R40 ;  /* 0x0000002804007844 */ /* 0x000fe80000000200 */
[----:B------:R-:W-:Y:S01]  /*1d50*/  STSM.16.M88.4 [R3], R48 ;  /* 0x0000003003007844 */ /* 0x000fe20000000200 */
[----:B------:R1:W-:Y:S06]  /*1d60*/  MEMBAR.ALL.CTA ;  /* 0x0000000000007992 */ /* 0x0003ec0000008000 */
[----:B-1----:R-:W1:Y:S02]  /*1d70*/  FENCE.VIEW.ASYNC.S ;  /* 0x00000000000073c6 */ /* 0x002e640000000000 */
[----:B-1----:R-:W-:Y:S06]  /*1d80*/  BAR.SYNC.DEFER_BLOCKING 0x0 ;  /* 0x0000000000007b1d */ /* 0x002fec0000010000 */
[----:B------:R1:W-:Y:S01]  /*1d90*/  @UP1 UTMASTG.2D [UR16], [UR6] ;  /* 0x00000010060013b5 */ /* 0x0003e20008008000 */
[----:B------:R0:W-:Y:S01]  /*1da0*/  UTMACMDFLUSH ;  /* 0x00000000000079b7 */ /* 0x0001e20000000000 */
[----:B------:R-:W-:-:S04]  /*1db0*/  DEPBAR.LE SB0, 0x0 ;  /* 0x000080000000791a */ /* 0x000fc80000000000 */
[----:B------:R-:W-:Y:S06]  /*1dc0*/  BAR.SYNC.DEFER_BLOCKING 0x0 ;  /* 0x0000000000007b1d */ /* 0x000fec0000010000 */
[----:B-1----:R-:W-:Y:S05]  /*1dd0*/  EXIT ;  /* 0x000000000000794d */ /* 0x002fea0003800000 */
.L_x_48:
[----:B------:R-:W1:Y:S02]  /*1de0*/  SYNCS.PHASECHK.TRANS64.TRYWAIT P0, [UR17+0xc000], R2 ;  /* 0x00c00002ff0075a7 */ /* 0x000e640008000151 */
[----:B-1----:R-:W-:Y:S05]  /*1df0*/  @!P0 BRA `(.L_x_48) ;  /* 0xfffffffc00f88947 */ /* 0x002fea000383ffff */
[----:B------:R-:W-:Y:S05]  /*1e00*/  BRA `(.L_x_50) ;  /* 0xfffffff800907947 */ /* 0x000fea000383ffff */
.L_x_51:
[----:B------:R-:W-:-:S00]  /*1e10*/  BRA `(.L_x_51) ;  /* 0xfffffffc00fc7947 */ /* 0x000fc0000383ffff */
[----:B------:R-:W-:-:S00]  /*1e20*/  NOP ;  /* 0x0000000000007918 */ /* 0x000fc00000000000 */
        /* <DEDUP_REMOVED lines=13> */
.L_x_52:


//--------------------- .nv.shared.gluon_wgmma    --------------------------
	.section	.nv.shared.gluon_wgmma,"aw",@nobits
	.sectionflags	@""
	.align	16
	.zero		1024


//--------------------- .nv.shared.reserved.0     --------------------------
	.section	.nv.shared.reserved.0,"aw",@nobits
	.weak		__nv_reservedSMEM_offset_0_alias
	.size		__nv_reservedSMEM_offset_0_alias, 0, 0
	.other		__nv_reservedSMEM_offset_0_alias,@"STO_CUDA_RESERVED_SHARED STV_DEFAULT"
__nv_reservedSMEM_offset_0_alias:
	.zero		0


//--------------------- .nv.constant0.gluon_wgmma --------------------------
	.section	.nv.constant0.gluon_wgmma,"a",@progbits
	.sectionflags	@""
	.align	4
.nv.constant0.gluon_wgmma:
	.zero		608


//--------------------- SYMBOLS --------------------------

	.type		.nv.reservedSmem.offset0,@object
	.size		.nv.reservedSmem.offset0,0x4
